	.target	sm_90a

	.elftype	@"ET_EXEC"


//--------------------- .note.nv.tkinfo           --------------------------
	.section	.note.nv.tkinfo,"",@"SHT_NOTE"
	.sectionflags	@"SHF_NOTE_NV_TKINFO"
	.tkinfo
        /*0018*/ 	.word	0x00000002
        /*0030*/ 	.string	""
        /*0030*/ 	.string	"ptxas"
        /*0030*/ 	.string	"Cuda compilation tools, release 13.0, V13.0.88"
        /*0030*/ 	.string	"Build cuda_13.0.r13.0/compiler.36424714_0"
        /*0030*/ 	.string	"-arch sm_90a -m 64 "



//--------------------- .note.nv.cuinfo           --------------------------
	.section	.note.nv.cuinfo,"",@"SHT_NOTE"
	.sectionflags	@"SHF_NOTE_NV_CUINFO"
        /*0018*/ 	.short	0x0002
        /*001a*/ 	.short	0x005a
        /*001c*/ 	.short	0x0082
	.zero		2


//--------------------- .nv.info                  --------------------------
	.section	.nv.info,"",@"SHT_CUDA_INFO"
	.align	4


	//----- nvinfo : EIATTR_REGCOUNT
	.align		4
        /*0000*/ 	.byte	0x04, 0x2f
        /*0002*/ 	.short	(.L_12 - .L_11)
	.align		4
.L_11:
        /*0004*/ 	.word	index@(_ZN7cutlass13device_kernelINS_4conv6kernel13ConvUniversalINS1_16ConvProblemShapeILNS1_8OperatorE0ELi3EEENS1_10collective14CollectiveConvINS1_46MainloopSm90TmaGmmaWarpSpecializedImplicitGemmILS5_0ELi18ELi3EN4cute5tupleIJNSA_1CILi2EEENSC_ILi1EEESE_EEENS1_36KernelImplicitTmaWarpSpecializedSm90ELi1EEENSB_IJNSC_ILi128EEENSC_ILi64EEENSB_IJNSC_ILi32EEEEEEEEENS_6half_tESN_NSA_8TiledMMAINSA_8MMA_AtomIJNSA_4SM904GMMA25MMA_64x64x16_F32F16F16_SSILNSR_5MajorE0ELST_0ELNSR_7ScaleInE1ELSU_1EEEEEENSA_6LayoutINSB_IJSE_SE_SE_EEENSB_IJNSC_ILi0EEESZ_SZ_EEEEENSB_IJNSA_10UnderscoreES12_S12_EEEEENS7_6detail26Sm90ImplicitGemmTileTraitsINSA_20SM90_TMA_LOAD_IM2COLENSA_14ComposedLayoutINSA_7SwizzleILi2ELi4ELi3EEENSA_18smem_ptr_flag_bitsILi16EEENSX_INSB_IJNSB_IJNSC_ILi8EEENSC_ILi16EEEEEENSB_IJSK_SE_EEENSB_IJSE_NSC_ILi18EEEEEEEEENSB_IJNSB_IJSK_NSC_ILi256EEEEEENSB_IJSE_SZ_EEENSB_IJSZ_NSC_ILi4096EEEEEEEEEEEEEvEENS16_INSA_23SM90_TMA_LOAD_MULTICASTENS18_IS1A_S1C_NSX_INSB_IJNSB_IJS1D_S1D_EEES1G_S1I_EEENSB_IJS1L_S1M_NSB_IJSZ_NSC_ILi2048EEEEEEEEEEEEEvEEEENS_8epilogue10collective6detail29Sm90TmaWarpSpecializedAdapterINS24_15DefaultEpilogueISN_NSB_IJNSB_IJllllEEESE_SZ_EEES29_NS23_6thread17LinearCombinationISN_Li1EffLNS2A_9ScaleType4KindE0ELNS_15FloatRoundStyleE2ESN_EENS_4gemm15EpilogueDefaultEEEEEvvEEEEvNT_6ParamsE)
        /*0008*/ 	.word	0x0000005a


	//----- nvinfo : EIATTR_FRAME_SIZE
	.align		4
.L_12:
        /*000c*/ 	.byte	0x04, 0x11
        /*000e*/ 	.short	(.L_14 - .L_13)
	.align		4
.L_13:
        /*0010*/ 	.word	index@(_ZN7cutlass13device_kernelINS_4conv6kernel13ConvUniversalINS1_16ConvProblemShapeILNS1_8OperatorE0ELi3EEENS1_10collective14CollectiveConvINS1_46MainloopSm90TmaGmmaWarpSpecializedImplicitGemmILS5_0ELi18ELi3EN4cute5tupleIJNSA_1CILi2EEENSC_ILi1EEESE_EEENS1_36KernelImplicitTmaWarpSpecializedSm90ELi1EEENSB_IJNSC_ILi128EEENSC_ILi64EEENSB_IJNSC_ILi32EEEEEEEEENS_6half_tESN_NSA_8TiledMMAINSA_8MMA_AtomIJNSA_4SM904GMMA25MMA_64x64x16_F32F16F16_SSILNSR_5MajorE0ELST_0ELNSR_7ScaleInE1ELSU_1EEEEEENSA_6LayoutINSB_IJSE_SE_SE_EEENSB_IJNSC_ILi0EEESZ_SZ_EEEEENSB_IJNSA_10UnderscoreES12_S12_EEEEENS7_6detail26Sm90ImplicitGemmTileTraitsINSA_20SM90_TMA_LOAD_IM2COLENSA_14ComposedLayoutINSA_7SwizzleILi2ELi4ELi3EEENSA_18smem_ptr_flag_bitsILi16EEENSX_INSB_IJNSB_IJNSC_ILi8EEENSC_ILi16EEEEEENSB_IJSK_SE_EEENSB_IJSE_NSC_ILi18EEEEEEEEENSB_IJNSB_IJSK_NSC_ILi256EEEEEENSB_IJSE_SZ_EEENSB_IJSZ_NSC_ILi4096EEEEEEEEEEEEEvEENS16_INSA_23SM90_TMA_LOAD_MULTICASTENS18_IS1A_S1C_NSX_INSB_IJNSB_IJS1D_S1D_EEES1G_S1I_EEENSB_IJS1L_S1M_NSB_IJSZ_NSC_ILi2048EEEEEEEEEEEEEvEEEENS_8epilogue10collective6detail29Sm90TmaWarpSpecializedAdapterINS24_15DefaultEpilogueISN_NSB_IJNSB_IJllllEEESE_SZ_EEES29_NS23_6thread17LinearCombinationISN_Li1EffLNS2A_9ScaleType4KindE0ELNS_15FloatRoundStyleE2ESN_EENS_4gemm15EpilogueDefaultEEEEEvvEEEEvNT_6ParamsE)
        /*0014*/ 	.word	0x00000000


	//----- nvinfo : EIATTR_MIN_STACK_SIZE
	.align		4
.L_14:
        /*0018*/ 	.byte	0x04, 0x12
        /*001a*/ 	.short	(.L_16 - .L_15)
	.align		4
.L_15:
        /*001c*/ 	.word	index@(_ZN7cutlass13device_kernelINS_4conv6kernel13ConvUniversalINS1_16ConvProblemShapeILNS1_8OperatorE0ELi3EEENS1_10collective14CollectiveConvINS1_46MainloopSm90TmaGmmaWarpSpecializedImplicitGemmILS5_0ELi18ELi3EN4cute5tupleIJNSA_1CILi2EEENSC_ILi1EEESE_EEENS1_36KernelImplicitTmaWarpSpecializedSm90ELi1EEENSB_IJNSC_ILi128EEENSC_ILi64EEENSB_IJNSC_ILi32EEEEEEEEENS_6half_tESN_NSA_8TiledMMAINSA_8MMA_AtomIJNSA_4SM904GMMA25MMA_64x64x16_F32F16F16_SSILNSR_5MajorE0ELST_0ELNSR_7ScaleInE1ELSU_1EEEEEENSA_6LayoutINSB_IJSE_SE_SE_EEENSB_IJNSC_ILi0EEESZ_SZ_EEEEENSB_IJNSA_10UnderscoreES12_S12_EEEEENS7_6detail26Sm90ImplicitGemmTileTraitsINSA_20SM90_TMA_LOAD_IM2COLENSA_14ComposedLayoutINSA_7SwizzleILi2ELi4ELi3EEENSA_18smem_ptr_flag_bitsILi16EEENSX_INSB_IJNSB_IJNSC_ILi8EEENSC_ILi16EEEEEENSB_IJSK_SE_EEENSB_IJSE_NSC_ILi18EEEEEEEEENSB_IJNSB_IJSK_NSC_ILi256EEEEEENSB_IJSE_SZ_EEENSB_IJSZ_NSC_ILi4096EEEEEEEEEEEEEvEENS16_INSA_23SM90_TMA_LOAD_MULTICASTENS18_IS1A_S1C_NSX_INSB_IJNSB_IJS1D_S1D_EEES1G_S1I_EEENSB_IJS1L_S1M_NSB_IJSZ_NSC_ILi2048EEEEEEEEEEEEEvEEEENS_8epilogue10collective6detail29Sm90TmaWarpSpecializedAdapterINS24_15DefaultEpilogueISN_NSB_IJNSB_IJllllEEESE_SZ_EEES29_NS23_6thread17LinearCombinationISN_Li1EffLNS2A_9ScaleType4KindE0ELNS_15FloatRoundStyleE2ESN_EENS_4gemm15EpilogueDefaultEEEEEvvEEEEvNT_6ParamsE)
        /*0020*/ 	.word	0x00000000
.L_16:


//--------------------- .nv.compat                --------------------------
	.section	.nv.compat,"",@"SHT_CUDA_COMPAT_INFO"
	.align	4
        /*0000*/ 	.byte	0x02, 0x09, 0x01, 0x00, 0x02, 0x02, 0x04, 0x00, 0x02, 0x05, 0x05, 0x00, 0x03, 0x07, 0x01, 0x01
        /*0010*/ 	.byte	0x02, 0x03, 0x01, 0x00, 0x02, 0x06, 0x01, 0x00, 0x04, 0x0b, 0x08, 0x00, 0x00, 0x00, 0x00, 0x00
        /*0020*/ 	.byte	0x00, 0x00, 0x00, 0x00


//--------------------- .nv.info._ZN7cutlass13device_kernelINS_4conv6kernel13ConvUniversalINS1_16ConvProblemShapeILNS1_8OperatorE0ELi3EEENS1_10collective14CollectiveConvINS1_46MainloopSm90TmaGmmaWarpSpecializedImplicitGemmILS5_0ELi18ELi3EN4cute5tupleIJNSA_1CILi2EEENSC_ILi1EEESE_EEENS1_36KernelImplicitTmaWarpSpecializedSm90ELi1EEENSB_IJNSC_ILi128EEENSC_ILi64EEENSB_IJNSC_ILi32EEEEEEEEENS_6half_tESN_NSA_8TiledMMAINSA_8MMA_AtomIJNSA_4SM904GMMA25MMA_64x64x16_F32F16F16_SSILNSR_5MajorE0ELST_0ELNSR_7ScaleInE1ELSU_1EEEEEENSA_6LayoutINSB_IJSE_SE_SE_EEENSB_IJNSC_ILi0EEESZ_SZ_EEEEENSB_IJNSA_10UnderscoreES12_S12_EEEEENS7_6detail26Sm90ImplicitGemmTileTraitsINSA_20SM90_TMA_LOAD_IM2COLENSA_14ComposedLayoutINSA_7SwizzleILi2ELi4ELi3EEENSA_18smem_ptr_flag_bitsILi16EEENSX_INSB_IJNSB_IJNSC_ILi8EEENSC_ILi16EEEEEENSB_IJSK_SE_EEENSB_IJSE_NSC_ILi18EEEEEEEEENSB_IJNSB_IJSK_NSC_ILi256EEEEEENSB_IJSE_SZ_EEENSB_IJSZ_NSC_ILi4096EEEEEEEEEEEEEvEENS16_INSA_23SM90_TMA_LOAD_MULTICASTENS18_IS1A_S1C_NSX_INSB_IJNSB_IJS1D_S1D_EEES1G_S1I_EEENSB_IJS1L_S1M_NSB_IJSZ_NSC_ILi2048EEEEEEEEEEEEEvEEEENS_8epilogue10collective6detail29Sm90TmaWarpSpecializedAdapterINS24_15DefaultEpilogueISN_NSB_IJNSB_IJllllEEESE_SZ_EEES29_NS23_6thread17LinearCombinationISN_Li1EffLNS2A_9ScaleType4KindE0ELNS_15FloatRoundStyleE2ESN_EENS_4gemm15EpilogueDefaultEEEEEvvEEEEvNT_6ParamsE --------------------------
	.section	.nv.info._ZN7cutlass13device_kernelINS_4conv6kernel13ConvUniversalINS1_16ConvProblemShapeILNS1_8OperatorE0ELi3EEENS1_10collective14CollectiveConvINS1_46MainloopSm90TmaGmmaWarpSpecializedImplicitGemmILS5_0ELi18ELi3EN4cute5tupleIJNSA_1CILi2EEENSC_ILi1EEESE_EEENS1_36KernelImplicitTmaWarpSpecializedSm90ELi1EEENSB_IJNSC_ILi128EEENSC_ILi64EEENSB_IJNSC_ILi32EEEEEEEEENS_6half_tESN_NSA_8TiledMMAINSA_8MMA_AtomIJNSA_4SM904GMMA25MMA_64x64x16_F32F16F16_SSILNSR_5MajorE0ELST_0ELNSR_7ScaleInE1ELSU_1EEEEEENSA_6LayoutINSB_IJSE_SE_SE_EEENSB_IJNSC_ILi0EEESZ_SZ_EEEEENSB_IJNSA_10UnderscoreES12_S12_EEEEENS7_6detail26Sm90ImplicitGemmTileTraitsINSA_20SM90_TMA_LOAD_IM2COLENSA_14ComposedLayoutINSA_7SwizzleILi2ELi4ELi3EEENSA_18smem_ptr_flag_bitsILi16EEENSX_INSB_IJNSB_IJNSC_ILi8EEENSC_ILi16EEEEEENSB_IJSK_SE_EEENSB_IJSE_NSC_ILi18EEEEEEEEENSB_IJNSB_IJSK_NSC_ILi256EEEEEENSB_IJSE_SZ_EEENSB_IJSZ_NSC_ILi4096EEEEEEEEEEEEEvEENS16_INSA_23SM90_TMA_LOAD_MULTICASTENS18_IS1A_S1C_NSX_INSB_IJNSB_IJS1D_S1D_EEES1G_S1I_EEENSB_IJS1L_S1M_NSB_IJSZ_NSC_ILi2048EEEEEEEEEEEEEvEEEENS_8epilogue10collective6detail29Sm90TmaWarpSpecializedAdapterINS24_15DefaultEpilogueISN_NSB_IJNSB_IJllllEEESE_SZ_EEES29_NS23_6thread17LinearCombinationISN_Li1EffLNS2A_9ScaleType4KindE0ELNS_15FloatRoundStyleE2ESN_EENS_4gemm15EpilogueDefaultEEEEEvvEEEEvNT_6ParamsE,"",@"SHT_CUDA_INFO"
	.sectionflags	@""
	.align	4


	//----- nvinfo : EIATTR_CUDA_API_VERSION
	.align		4
        /*0000*/ 	.byte	0x04, 0x37
        /*0002*/ 	.short	(.L_18 - .L_17)
.L_17:
        /*0004*/ 	.word	0x00000082


	//----- nvinfo : EIATTR_KPARAM_INFO
	.align		4
.L_18:
        /*0008*/ 	.byte	0x04, 0x17
        /*000a*/ 	.short	(.L_20 - .L_19)
.L_19:
        /*000c*/ 	.word	0x00000000
        /*0010*/ 	.short	0x0000
        /*0012*/ 	.short	0x0070
        /*0014*/ 	.byte	0x00, 0xf0, 0x01, 0x10


	//----- nvinfo : EIATTR_SPARSE_MMA_MASK
	.align		4
.L_20:
        /*0018*/ 	.byte	0x03, 0x50
        /*001a*/ 	.short	0x0000


	//----- nvinfo : EIATTR_MAXREG_COUNT
	.align		4
        /*001c*/ 	.byte	0x03, 0x1b
        /*001e*/ 	.short	0x00ff


	//----- nvinfo : EIATTR_NUM_BARRIERS
	.align		4
        /*0020*/ 	.byte	0x02, 0x4c
        /*0022*/ 	.byte	0x01
	.zero		1


	//----- nvinfo : EIATTR_MERCURY_ISA_VERSION
	.align		4
        /*0024*/ 	.byte	0x03, 0x5f
        /*0026*/ 	.short	0x0101


	//----- nvinfo : EIATTR_COOP_GROUP_MASK_REGIDS
	.align		4
        /*0028*/ 	.byte	0x04, 0x29
        /*002a*/ 	.short	(.L_22 - .L_21)


	//   ....[0]....
.L_21:
        /*002c*/ 	.word	0xffffffff


	//   ....[1]....
        /*0030*/ 	.word	0xffffffff


	//   ....[2]....
        /*0034*/ 	.word	0xffffffff


	//   ....[3]....
        /*0038*/ 	.word	0xffffffff


	//----- nvinfo : EIATTR_COOP_GROUP_INSTR_OFFSETS
	.align		4
.L_22:
        /*003c*/ 	.byte	0x04, 0x28
        /*003e*/ 	.short	(.L_24 - .L_23)


	//   ....[0]....
.L_23:
        /*0040*/ 	.word	0x00000070


	//   ....[1]....
        /*0044*/ 	.word	0x00000080


	//   ....[2]....
        /*0048*/ 	.word	0x00000140


	//   ....[3]....
        /*004c*/ 	.word	0x00000890


	//----- nvinfo : EIATTR_MBARRIER_INSTR_OFFSETS
	.align		4
.L_24:
        /*0050*/ 	.byte	0x04, 0x39
        /*0052*/ 	.short	(.L_26 - .L_25)


	//   ....[0]....
.L_25:
        /*0054*/ 	.word	0x00000310
        /*0058*/ 	.word	0x000000ff
        /*005c*/ 	.word	0x00036000
        /*0060*/ 	.short	0x0100
        /*0062*/ 	.byte	0x08
	.zero		1


	//   ....[1]....
        /*0064*/ 	.word	0x00000320
        /*0068*/ 	.word	0x000000ff
        /*006c*/ 	.word	0x00036090
        /*0070*/ 	.short	0x0100
        /*0072*/ 	.byte	0x08
	.zero		1


	//   ....[2]....
        /*0074*/ 	.word	0x00000330
        /*0078*/ 	.word	0x000000ff
        /*007c*/ 	.word	0x00036008
        /*0080*/ 	.short	0x0100
        /*0082*/ 	.byte	0x08
	.zero		1


	//   ....[3]....
        /*0084*/ 	.word	0x00000340
        /*0088*/ 	.word	0x000000ff
        /*008c*/ 	.word	0x00036098
        /*0090*/ 	.short	0x0100
        /*0092*/ 	.byte	0x08
	.zero		1


	//   ....[4]....
        /*0094*/ 	.word	0x00000350
        /*0098*/ 	.word	0x000000ff
        /*009c*/ 	.word	0x00036010
        /*00a0*/ 	.short	0x0100
        /*00a2*/ 	.byte	0x08
	.zero		1


	//   ....[5]....
        /*00a4*/ 	.word	0x00000360
        /*00a8*/ 	.word	0x000000ff
        /*00ac*/ 	.word	0x000360a0
        /*00b0*/ 	.short	0x0100
        /*00b2*/ 	.byte	0x08
	.zero		1


	//   ....[6]....
        /*00b4*/ 	.word	0x00000370
        /*00b8*/ 	.word	0x000000ff
        /*00bc*/ 	.word	0x00036018
        /*00c0*/ 	.short	0x0100
        /*00c2*/ 	.byte	0x08
	.zero		1


	//   ....[7]....
        /*00c4*/ 	.word	0x00000380
        /*00c8*/ 	.word	0x000000ff
        /*00cc*/ 	.word	0x000360a8
        /*00d0*/ 	.short	0x0100
        /*00d2*/ 	.byte	0x08
	.zero		1


	//   ....[8]....
        /*00d4*/ 	.word	0x00000390
        /*00d8*/ 	.word	0x000000ff
        /*00dc*/ 	.word	0x00036020
        /*00e0*/ 	.short	0x0100
        /*00e2*/ 	.byte	0x08
	.zero		1


	//   ....[9]....
        /*00e4*/ 	.word	0x000003a0
        /*00e8*/ 	.word	0x000000ff
        /*00ec*/ 	.word	0x000360b0
        /*00f0*/ 	.short	0x0100
        /*00f2*/ 	.byte	0x08
	.zero		1


	//   ....[10]....
        /*00f4*/ 	.word	0x000003b0
        /*00f8*/ 	.word	0x000000ff
        /*00fc*/ 	.word	0x00036028
        /*0100*/ 	.short	0x0100
        /*0102*/ 	.byte	0x08
	.zero		1


	//   ....[11]....
        /*0104*/ 	.word	0x000003c0
        /*0108*/ 	.word	0x000000ff
        /*010c*/ 	.word	0x000360b8
        /*0110*/ 	.short	0x0100
        /*0112*/ 	.byte	0x08
	.zero		1


	//   ....[12]....
        /*0114*/ 	.word	0x000003d0
        /*0118*/ 	.word	0x000000ff
        /*011c*/ 	.word	0x00036030
        /*0120*/ 	.short	0x0100
        /*0122*/ 	.byte	0x08
	.zero		1


	//   ....[13]....
        /*0124*/ 	.word	0x000003e0
        /*0128*/ 	.word	0x000000ff
        /*012c*/ 	.word	0x000360c0
        /*0130*/ 	.short	0x0100
        /*0132*/ 	.byte	0x08
	.zero		1


	//   ....[14]....
        /*0134*/ 	.word	0x000003f0
        /*0138*/ 	.word	0x000000ff
        /*013c*/ 	.word	0x00036038
        /*0140*/ 	.short	0x0100
        /*0142*/ 	.byte	0x08
	.zero		1


	//   ....[15]....
        /*0144*/ 	.word	0x00000400
        /*0148*/ 	.word	0x000000ff
        /*014c*/ 	.word	0x000360c8
        /*0150*/ 	.short	0x0100
        /*0152*/ 	.byte	0x08
	.zero		1


	//   ....[16]....
        /*0154*/ 	.word	0x00000410
        /*0158*/ 	.word	0x000000ff
        /*015c*/ 	.word	0x00036040
        /*0160*/ 	.short	0x0100
        /*0162*/ 	.byte	0x08
	.zero		1


	//   ....[17]....
        /*0164*/ 	.word	0x00000420
        /*0168*/ 	.word	0x000000ff
        /*016c*/ 	.word	0x000360d0
        /*0170*/ 	.short	0x0100
        /*0172*/ 	.byte	0x08
	.zero		1


	//   ....[18]....
        /*0174*/ 	.word	0x00000430
        /*0178*/ 	.word	0x000000ff
        /*017c*/ 	.word	0x00036048
        /*0180*/ 	.short	0x0100
        /*0182*/ 	.byte	0x08
	.zero		1


	//   ....[19]....
        /*0184*/ 	.word	0x00000440
        /*0188*/ 	.word	0x000000ff
        /*018c*/ 	.word	0x000360d8
        /*0190*/ 	.short	0x0100
        /*0192*/ 	.byte	0x08
	.zero		1


	//   ....[20]....
        /*0194*/ 	.word	0x00000450
        /*0198*/ 	.word	0x000000ff
        /*019c*/ 	.word	0x00036050
        /*01a0*/ 	.short	0x0100
        /*01a2*/ 	.byte	0x08
	.zero		1


	//   ....[21]....
        /*01a4*/ 	.word	0x00000460
        /*01a8*/ 	.word	0x000000ff
        /*01ac*/ 	.word	0x000360e0
        /*01b0*/ 	.short	0x0100
        /*01b2*/ 	.byte	0x08
	.zero		1


	//   ....[22]....
        /*01b4*/ 	.word	0x00000470
        /*01b8*/ 	.word	0x000000ff
        /*01bc*/ 	.word	0x00036058
        /*01c0*/ 	.short	0x0100
        /*01c2*/ 	.byte	0x08
	.zero		1


	//   ....[23]....
        /*01c4*/ 	.word	0x00000480
        /*01c8*/ 	.word	0x000000ff
        /*01cc*/ 	.word	0x000360e8
        /*01d0*/ 	.short	0x0100
        /*01d2*/ 	.byte	0x08
	.zero		1


	//   ....[24]....
        /*01d4*/ 	.word	0x00000490
        /*01d8*/ 	.word	0x000000ff
        /*01dc*/ 	.word	0x00036060
        /*01e0*/ 	.short	0x0100
        /*01e2*/ 	.byte	0x08
	.zero		1


	//   ....[25]....
        /*01e4*/ 	.word	0x000004a0
        /*01e8*/ 	.word	0x000000ff
        /*01ec*/ 	.word	0x000360f0
        /*01f0*/ 	.short	0x0100
        /*01f2*/ 	.byte	0x08
	.zero		1


	//   ....[26]....
        /*01f4*/ 	.word	0x000004b0
        /*01f8*/ 	.word	0x000000ff
        /*01fc*/ 	.word	0x00036068
        /*0200*/ 	.short	0x0100
        /*0202*/ 	.byte	0x08
	.zero		1


	//   ....[27]....
        /*0204*/ 	.word	0x000004c0
        /*0208*/ 	.word	0x000000ff
        /*020c*/ 	.word	0x000360f8
        /*0210*/ 	.short	0x0100
        /*0212*/ 	.byte	0x08
	.zero		1


	//   ....[28]....
        /*0214*/ 	.word	0x000004d0
        /*0218*/ 	.word	0x000000ff
        /*021c*/ 	.word	0x00036070
        /*0220*/ 	.short	0x0100
        /*0222*/ 	.byte	0x08
	.zero		1


	//   ....[29]....
        /*0224*/ 	.word	0x000004e0
        /*0228*/ 	.word	0x000000ff
        /*022c*/ 	.word	0x00036100
        /*0230*/ 	.short	0x0100
        /*0232*/ 	.byte	0x08
	.zero		1


	//   ....[30]....
        /*0234*/ 	.word	0x000004f0
        /*0238*/ 	.word	0x000000ff
        /*023c*/ 	.word	0x00036078
        /*0240*/ 	.short	0x0100
        /*0242*/ 	.byte	0x08
	.zero		1


	//   ....[31]....
        /*0244*/ 	.word	0x00000500
        /*0248*/ 	.word	0x000000ff
        /*024c*/ 	.word	0x00036108
        /*0250*/ 	.short	0x0100
        /*0252*/ 	.byte	0x08
	.zero		1


	//   ....[32]....
        /*0254*/ 	.word	0x00000510
        /*0258*/ 	.word	0x000000ff
        /*025c*/ 	.word	0x00036080
        /*0260*/ 	.short	0x0100
        /*0262*/ 	.byte	0x08
	.zero		1


	//   ....[33]....
        /*0264*/ 	.word	0x00000520
        /*0268*/ 	.word	0x000000ff
        /*026c*/ 	.word	0x00036110
        /*0270*/ 	.short	0x0100
        /*0272*/ 	.byte	0x08
	.zero		1


	//   ....[34]....
        /*0274*/ 	.word	0x00000530
        /*0278*/ 	.word	0x000000ff
        /*027c*/ 	.word	0x00036088
        /*0280*/ 	.short	0x0100
        /*0282*/ 	.byte	0x08
	.zero		1


	//   ....[35]....
        /*0284*/ 	.word	0x00000540
        /*0288*/ 	.word	0x000000ff
        /*028c*/ 	.word	0x00036118
        /*0290*/ 	.short	0x0100
        /*0292*/ 	.byte	0x08
	.zero		1


	//   ....[36]....
        /*0294*/ 	.word	0x00000f00
        /*0298*/ 	.word	0x00000007
        /*029c*/ 	.word	0x00036000
        /*02a0*/ 	.short	0x010a
        /*02a2*/ 	.byte	0x3f
	.zero		1


	//   ....[37]....
        /*02a4*/ 	.word	0x00001280
        /*02a8*/ 	.word	0x00000009
        /*02ac*/ 	.word	0x00036000
        /*02b0*/ 	.short	0x010a
        /*02b2*/ 	.byte	0x3f
	.zero		1


	//   ....[38]....
        /*02b4*/ 	.word	0x00001480
        /*02b8*/ 	.word	0x00000009
        /*02bc*/ 	.word	0x00000000
        /*02c0*/ 	.short	0x0101
        /*02c2*/ 	.byte	0x3f
	.zero		1


	//   ....[39]....
        /*02c4*/ 	.word	0x000016b0
        /*02c8*/ 	.word	0x00000003
        /*02cc*/ 	.word	0x00000000
        /*02d0*/ 	.short	0x0101
        /*02d2*/ 	.byte	0x3f
	.zero		1


	//   ....[40]....
        /*02d4*/ 	.word	0x000064a0
        /*02d8*/ 	.word	0x0000000d
        /*02dc*/ 	.word	0x00036090
        /*02e0*/ 	.short	0x010a
        /*02e2*/ 	.byte	0x3f
	.zero		1


	//   ....[41]....
        /*02e4*/ 	.word	0x00006cb0
        /*02e8*/ 	.word	0x00000002
        /*02ec*/ 	.word	0x00000000
        /*02f0*/ 	.short	0x010a
        /*02f2*/ 	.byte	0x3f
	.zero		1


	//   ....[42]....
        /*02f4*/ 	.word	0x00006d60
        /*02f8*/ 	.word	0x00000002
        /*02fc*/ 	.word	0x00000000
        /*0300*/ 	.short	0x010a
        /*0302*/ 	.byte	0x3f
	.zero		1


	//   ....[43]....
        /*0304*/ 	.word	0x00006e10
        /*0308*/ 	.word	0x00000002
        /*030c*/ 	.word	0x00000000
        /*0310*/ 	.short	0x010a
        /*0312*/ 	.byte	0x3f
	.zero		1


	//   ....[44]....
        /*0314*/ 	.word	0x00006ec0
        /*0318*/ 	.word	0x00000002
        /*031c*/ 	.word	0x00000000
        /*0320*/ 	.short	0x010a
        /*0322*/ 	.byte	0x3f
	.zero		1


	//   ....[45]....
        /*0324*/ 	.word	0x00006f70
        /*0328*/ 	.word	0x00000002
        /*032c*/ 	.word	0x00000000
        /*0330*/ 	.short	0x010a
        /*0332*/ 	.byte	0x3f
	.zero		1


	//   ....[46]....
        /*0334*/ 	.word	0x00007020
        /*0338*/ 	.word	0x00000002
        /*033c*/ 	.word	0x00000000
        /*0340*/ 	.short	0x010a
        /*0342*/ 	.byte	0x3f
	.zero		1


	//   ....[47]....
        /*0344*/ 	.word	0x000070d0
        /*0348*/ 	.word	0x00000002
        /*034c*/ 	.word	0x00000000
        /*0350*/ 	.short	0x010a
        /*0352*/ 	.byte	0x3f
	.zero		1


	//   ....[48]....
        /*0354*/ 	.word	0x00007180
        /*0358*/ 	.word	0x00000002
        /*035c*/ 	.word	0x00000000
        /*0360*/ 	.short	0x010a
        /*0362*/ 	.byte	0x3f
	.zero		1


	//   ....[49]....
        /*0364*/ 	.word	0x00007230
        /*0368*/ 	.word	0x00000002
        /*036c*/ 	.word	0x00000000
        /*0370*/ 	.short	0x010a
        /*0372*/ 	.byte	0x3f
	.zero		1


	//   ....[50]....
        /*0374*/ 	.word	0x000072e0
        /*0378*/ 	.word	0x00000002
        /*037c*/ 	.word	0x00000000
        /*0380*/ 	.short	0x010a
        /*0382*/ 	.byte	0x3f
	.zero		1


	//   ....[51]....
        /*0384*/ 	.word	0x00007390
        /*0388*/ 	.word	0x00000002
        /*038c*/ 	.word	0x00000000
        /*0390*/ 	.short	0x010a
        /*0392*/ 	.byte	0x3f
	.zero		1


	//   ....[52]....
        /*0394*/ 	.word	0x00007440
        /*0398*/ 	.word	0x00000002
        /*039c*/ 	.word	0x00000000
        /*03a0*/ 	.short	0x010a
        /*03a2*/ 	.byte	0x3f
	.zero		1


	//   ....[53]....
        /*03a4*/ 	.word	0x000074f0
        /*03a8*/ 	.word	0x00000002
        /*03ac*/ 	.word	0x00000000
        /*03b0*/ 	.short	0x010a
        /*03b2*/ 	.byte	0x3f
	.zero		1


	//   ....[54]....
        /*03b4*/ 	.word	0x000075a0
        /*03b8*/ 	.word	0x00000002
        /*03bc*/ 	.word	0x00000000
        /*03c0*/ 	.short	0x010a
        /*03c2*/ 	.byte	0x3f
	.zero		1


	//   ....[55]....
        /*03c4*/ 	.word	0x00007650
        /*03c8*/ 	.word	0x00000002
        /*03cc*/ 	.word	0x00000000
        /*03d0*/ 	.short	0x010a
        /*03d2*/ 	.byte	0x3f
	.zero		1


	//   ....[56]....
        /*03d4*/ 	.word	0x00007700
        /*03d8*/ 	.word	0x00000002
        /*03dc*/ 	.word	0x00000000
        /*03e0*/ 	.short	0x010a
        /*03e2*/ 	.byte	0x3f
	.zero		1


	//   ....[57]....
        /*03e4*/ 	.word	0x000077b0
        /*03e8*/ 	.word	0x00000002
        /*03ec*/ 	.word	0x00000000
        /*03f0*/ 	.short	0x010a
        /*03f2*/ 	.byte	0x3f
	.zero		1


	//   ....[58]....
        /*03f4*/ 	.word	0x00007860
        /*03f8*/ 	.word	0x00000005
        /*03fc*/ 	.word	0x00000000
        /*0400*/ 	.short	0x010a
        /*0402*/ 	.byte	0x3f
	.zero		1


	//----- nvinfo : EIATTR_NUM_MBARRIERS
	.align		4
.L_26:
        /*0404*/ 	.byte	0x03, 0x38
        /*0406*/ 	.short	0x0024


	//----- nvinfo : EIATTR_EXIT_INSTR_OFFSETS
	.align		4
        /*0408*/ 	.byte	0x04, 0x1c
        /*040a*/ 	.short	(.L_28 - .L_27)


	//   ....[0]....
.L_27:
        /*040c*/ 	.word	0x00000c30


	//   ....[1]....
        /*0410*/ 	.word	0x00001810


	//   ....[2]....
        /*0414*/ 	.word	0x00004be0


	//   ....[3]....
        /*0418*/ 	.word	0x00004c10


	//   ....[4]....
        /*041c*/ 	.word	0x00006270


	//   ....[5]....
        /*0420*/ 	.word	0x000062a0


	//   ....[6]....
        /*0424*/ 	.word	0x000062c0


	//   ....[7]....
        /*0428*/ 	.word	0x00006ba0


	//   ....[8]....
        /*042c*/ 	.word	0x00007890


	//----- nvinfo : EIATTR_MAX_THREADS
	.align		4
.L_28:
        /*0430*/ 	.byte	0x04, 0x05
        /*0432*/ 	.short	(.L_30 - .L_29)
.L_29:
        /*0434*/ 	.word	0x00000100
        /*0438*/ 	.word	0x00000001
        /*043c*/ 	.word	0x00000001


	//----- nvinfo : EIATTR_CRS_STACK_SIZE
	.align		4
.L_30:
        /*0440*/ 	.byte	0x04, 0x1e
        /*0442*/ 	.short	(.L_32 - .L_31)
.L_31:
        /*0444*/ 	.word	0x00000000


	//----- nvinfo : EIATTR_CBANK_PARAM_SIZE
	.align		4
.L_32:
        /*0448*/ 	.byte	0x03, 0x19
        /*044a*/ 	.short	0x0470


	//----- nvinfo : EIATTR_PARAM_CBANK
	.align		4
        /*044c*/ 	.byte	0x04, 0x0a
        /*044e*/ 	.short	(.L_34 - .L_33)
	.align		4
.L_33:
        /*0450*/ 	.word	index@(.nv.constant0._ZN7cutlass13device_kernelINS_4conv6kernel13ConvUniversalINS1_16ConvProblemShapeILNS1_8OperatorE0ELi3EEENS1_10collective14CollectiveConvINS1_46MainloopSm90TmaGmmaWarpSpecializedImplicitGemmILS5_0ELi18ELi3EN4cute5tupleIJNSA_1CILi2EEENSC_ILi1EEESE_EEENS1_36KernelImplicitTmaWarpSpecializedSm90ELi1EEENSB_IJNSC_ILi128EEENSC_ILi64EEENSB_IJNSC_ILi32EEEEEEEEENS_6half_tESN_NSA_8TiledMMAINSA_8MMA_AtomIJNSA_4SM904GMMA25MMA_64x64x16_F32F16F16_SSILNSR_5MajorE0ELST_0ELNSR_7ScaleInE1ELSU_1EEEEEENSA_6LayoutINSB_IJSE_SE_SE_EEENSB_IJNSC_ILi0EEESZ_SZ_EEEEENSB_IJNSA_10UnderscoreES12_S12_EEEEENS7_6detail26Sm90ImplicitGemmTileTraitsINSA_20SM90_TMA_LOAD_IM2COLENSA_14ComposedLayoutINSA_7SwizzleILi2ELi4ELi3EEENSA_18smem_ptr_flag_bitsILi16EEENSX_INSB_IJNSB_IJNSC_ILi8EEENSC_ILi16EEEEEENSB_IJSK_SE_EEENSB_IJSE_NSC_ILi18EEEEEEEEENSB_IJNSB_IJSK_NSC_ILi256EEEEEENSB_IJSE_SZ_EEENSB_IJSZ_NSC_ILi4096EEEEEEEEEEEEEvEENS16_INSA_23SM90_TMA_LOAD_MULTICASTENS18_IS1A_S1C_NSX_INSB_IJNSB_IJS1D_S1D_EEES1G_S1I_EEENSB_IJS1L_S1M_NSB_IJSZ_NSC_ILi2048EEEEEEEEEEEEEvEEEENS_8epilogue10collective6detail29Sm90TmaWarpSpecializedAdapterINS24_15DefaultEpilogueISN_NSB_IJNSB_IJllllEEESE_SZ_EEES29_NS23_6thread17LinearCombinationISN_Li1EffLNS2A_9ScaleType4KindE0ELNS_15FloatRoundStyleE2ESN_EENS_4gemm15EpilogueDefaultEEEEEvvEEEEvNT_6ParamsE)
        /*0454*/ 	.short	0x0210
        /*0456*/ 	.short	0x0470


	//----- nvinfo : EIATTR_SW_WAR
	.align		4
.L_34:
        /*0458*/ 	.byte	0x04, 0x36
        /*045a*/ 	.short	(.L_36 - .L_35)
.L_35:
        /*045c*/ 	.word	0x00000008
.L_36:


//--------------------- .nv.callgraph             --------------------------
	.section	.nv.callgraph,"",@"SHT_CUDA_CALLGRAPH"
	.align	4
	.sectionentsize	8
	.align		4
        /*0000*/ 	.word	0x00000000
	.align		4
        /*0004*/ 	.word	0xffffffff
	.align		4
        /*0008*/ 	.word	0x00000000
	.align		4
        /*000c*/ 	.word	0xfffffffe
	.align		4
        /*0010*/ 	.word	0x00000000
	.align		4
        /*0014*/ 	.word	0xfffffffd
	.align		4
        /*0018*/ 	.word	0x00000000
	.align		4
        /*001c*/ 	.word	0xfffffffc


//--------------------- .nv.constant4             --------------------------
	.section	.nv.constant4,"a",@progbits
	.align	8
	.align		8
.nv.constant4:
        /*0000*/ 	.dword	_ZN39_INTERNAL_a7046e8d_4_k_cu_bbb51c72_29584cuda3std3__45__cpo5beginE
	.align		8
        /*0008*/ 	.dword	_ZN39_INTERNAL_a7046e8d_4_k_cu_bbb51c72_29584cuda3std3__45__cpo3endE
	.align		8
        /*0010*/ 	.dword	_ZN39_INTERNAL_a7046e8d_4_k_cu_bbb51c72_29584cuda3std3__45__cpo6cbeginE
	.align		8
        /*0018*/ 	.dword	_ZN39_INTERNAL_a7046e8d_4_k_cu_bbb51c72_29584cuda3std3__45__cpo4cendE
	.align		8
        /*0020*/ 	.dword	_ZN39_INTERNAL_a7046e8d_4_k_cu_bbb51c72_29584cuda3std3__441_GLOBAL__N__a7046e8d_4_k_cu_bbb51c72_29586ignoreE
	.align		8
        /*0028*/ 	.dword	_ZN39_INTERNAL_a7046e8d_4_k_cu_bbb51c72_29584cuda3std3__419piecewise_constructE
	.align		8
        /*0030*/ 	.dword	_ZN39_INTERNAL_a7046e8d_4_k_cu_bbb51c72_29584cuda3std3__48in_placeE
	.align		8
        /*0038*/ 	.dword	_ZN39_INTERNAL_a7046e8d_4_k_cu_bbb51c72_29584cuda3std6ranges3__45__cpo4swapE
	.align		8
        /*0040*/ 	.dword	_ZN39_INTERNAL_a7046e8d_4_k_cu_bbb51c72_29584cuda3std6ranges3__45__cpo9iter_moveE
	.align		8
        /*0048*/ 	.dword	_ZN39_INTERNAL_a7046e8d_4_k_cu_bbb51c72_29584cute7productE
	.align		8
        /*0050*/ 	.dword	_ZN39_INTERNAL_a7046e8d_4_k_cu_bbb51c72_29584cute1_E


//--------------------- .text._ZN7cutlass13device_kernelINS_4conv6kernel13ConvUniversalINS1_16ConvProblemShapeILNS1_8OperatorE0ELi3EEENS1_10collective14CollectiveConvINS1_46MainloopSm90TmaGmmaWarpSpecializedImplicitGemmILS5_0ELi18ELi3EN4cute5tupleIJNSA_1CILi2EEENSC_ILi1EEESE_EEENS1_36KernelImplicitTmaWarpSpecializedSm90ELi1EEENSB_IJNSC_ILi128EEENSC_ILi64EEENSB_IJNSC_ILi32EEEEEEEEENS_6half_tESN_NSA_8TiledMMAINSA_8MMA_AtomIJNSA_4SM904GMMA25MMA_64x64x16_F32F16F16_SSILNSR_5MajorE0ELST_0ELNSR_7ScaleInE1ELSU_1EEEEEENSA_6LayoutINSB_IJSE_SE_SE_EEENSB_IJNSC_ILi0EEESZ_SZ_EEEEENSB_IJNSA_10UnderscoreES12_S12_EEEEENS7_6detail26Sm90ImplicitGemmTileTraitsINSA_20SM90_TMA_LOAD_IM2COLENSA_14ComposedLayoutINSA_7SwizzleILi2ELi4ELi3EEENSA_18smem_ptr_flag_bitsILi16EEENSX_INSB_IJNSB_IJNSC_ILi8EEENSC_ILi16EEEEEENSB_IJSK_SE_EEENSB_IJSE_NSC_ILi18EEEEEEEEENSB_IJNSB_IJSK_NSC_ILi256EEEEEENSB_IJSE_SZ_EEENSB_IJSZ_NSC_ILi4096EEEEEEEEEEEEEvEENS16_INSA_23SM90_TMA_LOAD_MULTICASTENS18_IS1A_S1C_NSX_INSB_IJNSB_IJS1D_S1D_EEES1G_S1I_EEENSB_IJS1L_S1M_NSB_IJSZ_NSC_ILi2048EEEEEEEEEEEEEvEEEENS_8epilogue10collective6detail29Sm90TmaWarpSpecializedAdapterINS24_15DefaultEpilogueISN_NSB_IJNSB_IJllllEEESE_SZ_EEES29_NS23_6thread17LinearCombinationISN_Li1EffLNS2A_9ScaleType4KindE0ELNS_15FloatRoundStyleE2ESN_EENS_4gemm15EpilogueDefaultEEEEEvvEEEEvNT_6ParamsE --------------------------
	.section	.text._ZN7cutlass13device_kernelINS_4conv6kernel13ConvUniversalINS1_16ConvProblemShapeILNS1_8OperatorE0ELi3EEENS1_10collective14CollectiveConvINS1_46MainloopSm90TmaGmmaWarpSpecializedImplicitGemmILS5_0ELi18ELi3EN4cute5tupleIJNSA_1CILi2EEENSC_ILi1EEESE_EEENS1_36KernelImplicitTmaWarpSpecializedSm90ELi1EEENSB_IJNSC_ILi128EEENSC_ILi64EEENSB_IJNSC_ILi32EEEEEEEEENS_6half_tESN_NSA_8TiledMMAINSA_8MMA_AtomIJNSA_4SM904GMMA25MMA_64x64x16_F32F16F16_SSILNSR_5MajorE0ELST_0ELNSR_7ScaleInE1ELSU_1EEEEEENSA_6LayoutINSB_IJSE_SE_SE_EEENSB_IJNSC_ILi0EEESZ_SZ_EEEEENSB_IJNSA_10UnderscoreES12_S12_EEEEENS7_6detail26Sm90ImplicitGemmTileTraitsINSA_20SM90_TMA_LOAD_IM2COLENSA_14ComposedLayoutINSA_7SwizzleILi2ELi4ELi3EEENSA_18smem_ptr_flag_bitsILi16EEENSX_INSB_IJNSB_IJNSC_ILi8EEENSC_ILi16EEEEEENSB_IJSK_SE_EEENSB_IJSE_NSC_ILi18EEEEEEEEENSB_IJNSB_IJSK_NSC_ILi256EEEEEENSB_IJSE_SZ_EEENSB_IJSZ_NSC_ILi4096EEEEEEEEEEEEEvEENS16_INSA_23SM90_TMA_LOAD_MULTICASTENS18_IS1A_S1C_NSX_INSB_IJNSB_IJS1D_S1D_EEES1G_S1I_EEENSB_IJS1L_S1M_NSB_IJSZ_NSC_ILi2048EEEEEEEEEEEEEvEEEENS_8epilogue10collective6detail29Sm90TmaWarpSpecializedAdapterINS24_15DefaultEpilogueISN_NSB_IJNSB_IJllllEEESE_SZ_EEES29_NS23_6thread17LinearCombinationISN_Li1EffLNS2A_9ScaleType4KindE0ELNS_15FloatRoundStyleE2ESN_EENS_4gemm15EpilogueDefaultEEEEEvvEEEEvNT_6ParamsE,"ax",@progbits
	.align	128
.text._ZN7cutlass13device_kernelINS_4conv6kernel13ConvUniversalINS1_16ConvProblemShapeILNS1_8OperatorE0ELi3EEENS1_10collective14CollectiveConvINS1_46MainloopSm90TmaGmmaWarpSpecializedImplicitGemmILS5_0ELi18ELi3EN4cute5tupleIJNSA_1CILi2EEENSC_ILi1EEESE_EEENS1_36KernelImplicitTmaWarpSpecializedSm90ELi1EEENSB_IJNSC_ILi128EEENSC_ILi64EEENSB_IJNSC_ILi32EEEEEEEEENS_6half_tESN_NSA_8TiledMMAINSA_8MMA_AtomIJNSA_4SM904GMMA25MMA_64x64x16_F32F16F16_SSILNSR_5MajorE0ELST_0ELNSR_7ScaleInE1ELSU_1EEEEEENSA_6LayoutINSB_IJSE_SE_SE_EEENSB_IJNSC_ILi0EEESZ_SZ_EEEEENSB_IJNSA_10UnderscoreES12_S12_EEEEENS7_6detail26Sm90ImplicitGemmTileTraitsINSA_20SM90_TMA_LOAD_IM2COLENSA_14ComposedLayoutINSA_7SwizzleILi2ELi4ELi3EEENSA_18smem_ptr_flag_bitsILi16EEENSX_INSB_IJNSB_IJNSC_ILi8EEENSC_ILi16EEEEEENSB_IJSK_SE_EEENSB_IJSE_NSC_ILi18EEEEEEEEENSB_IJNSB_IJSK_NSC_ILi256EEEEEENSB_IJSE_SZ_EEENSB_IJSZ_NSC_ILi4096EEEEEEEEEEEEEvEENS16_INSA_23SM90_TMA_LOAD_MULTICASTENS18_IS1A_S1C_NSX_INSB_IJNSB_IJS1D_S1D_EEES1G_S1I_EEENSB_IJS1L_S1M_NSB_IJSZ_NSC_ILi2048EEEEEEEEEEEEEvEEEENS_8epilogue10collective6detail29Sm90TmaWarpSpecializedAdapterINS24_15DefaultEpilogueISN_NSB_IJNSB_IJllllEEESE_SZ_EEES29_NS23_6thread17LinearCombinationISN_Li1EffLNS2A_9ScaleType4KindE0ELNS_15FloatRoundStyleE2ESN_EENS_4gemm15EpilogueDefaultEEEEEvvEEEEvNT_6ParamsE:
        .type           _ZN7cutlass13device_kernelINS_4conv6kernel13ConvUniversalINS1_16ConvProblemShapeILNS1_8OperatorE0ELi3EEENS1_10collective14CollectiveConvINS1_46MainloopSm90TmaGmmaWarpSpecializedImplicitGemmILS5_0ELi18ELi3EN4cute5tupleIJNSA_1CILi2EEENSC_ILi1EEESE_EEENS1_36KernelImplicitTmaWarpSpecializedSm90ELi1EEENSB_IJNSC_ILi128EEENSC_ILi64EEENSB_IJNSC_ILi32EEEEEEEEENS_6half_tESN_NSA_8TiledMMAINSA_8MMA_AtomIJNSA_4SM904GMMA25MMA_64x64x16_F32F16F16_SSILNSR_5MajorE0ELST_0ELNSR_7ScaleInE1ELSU_1EEEEEENSA_6LayoutINSB_IJSE_SE_SE_EEENSB_IJNSC_ILi0EEESZ_SZ_EEEEENSB_IJNSA_10UnderscoreES12_S12_EEEEENS7_6detail26Sm90ImplicitGemmTileTraitsINSA_20SM90_TMA_LOAD_IM2COLENSA_14ComposedLayoutINSA_7SwizzleILi2ELi4ELi3EEENSA_18smem_ptr_flag_bitsILi16EEENSX_INSB_IJNSB_IJNSC_ILi8EEENSC_ILi16EEEEEENSB_IJSK_SE_EEENSB_IJSE_NSC_ILi18EEEEEEEEENSB_IJNSB_IJSK_NSC_ILi256EEEEEENSB_IJSE_SZ_EEENSB_IJSZ_NSC_ILi4096EEEEEEEEEEEEEvEENS16_INSA_23SM90_TMA_LOAD_MULTICASTENS18_IS1A_S1C_NSX_INSB_IJNSB_IJS1D_S1D_EEES1G_S1I_EEENSB_IJS1L_S1M_NSB_IJSZ_NSC_ILi2048EEEEEEEEEEEEEvEEEENS_8epilogue10collective6detail29Sm90TmaWarpSpecializedAdapterINS24_15DefaultEpilogueISN_NSB_IJNSB_IJllllEEESE_SZ_EEES29_NS23_6thread17LinearCombinationISN_Li1EffLNS2A_9ScaleType4KindE0ELNS_15FloatRoundStyleE2ESN_EENS_4gemm15EpilogueDefaultEEEEEvvEEEEvNT_6ParamsE,@function
        .size           _ZN7cutlass13device_kernelINS_4conv6kernel13ConvUniversalINS1_16ConvProblemShapeILNS1_8OperatorE0ELi3EEENS1_10collective14CollectiveConvINS1_46MainloopSm90TmaGmmaWarpSpecializedImplicitGemmILS5_0ELi18ELi3EN4cute5tupleIJNSA_1CILi2EEENSC_ILi1EEESE_EEENS1_36KernelImplicitTmaWarpSpecializedSm90ELi1EEENSB_IJNSC_ILi128EEENSC_ILi64EEENSB_IJNSC_ILi32EEEEEEEEENS_6half_tESN_NSA_8TiledMMAINSA_8MMA_AtomIJNSA_4SM904GMMA25MMA_64x64x16_F32F16F16_SSILNSR_5MajorE0ELST_0ELNSR_7ScaleInE1ELSU_1EEEEEENSA_6LayoutINSB_IJSE_SE_SE_EEENSB_IJNSC_ILi0EEESZ_SZ_EEEEENSB_IJNSA_10UnderscoreES12_S12_EEEEENS7_6detail26Sm90ImplicitGemmTileTraitsINSA_20SM90_TMA_LOAD_IM2COLENSA_14ComposedLayoutINSA_7SwizzleILi2ELi4ELi3EEENSA_18smem_ptr_flag_bitsILi16EEENSX_INSB_IJNSB_IJNSC_ILi8EEENSC_ILi16EEEEEENSB_IJSK_SE_EEENSB_IJSE_NSC_ILi18EEEEEEEEENSB_IJNSB_IJSK_NSC_ILi256EEEEEENSB_IJSE_SZ_EEENSB_IJSZ_NSC_ILi4096EEEEEEEEEEEEEvEENS16_INSA_23SM90_TMA_LOAD_MULTICASTENS18_IS1A_S1C_NSX_INSB_IJNSB_IJS1D_S1D_EEES1G_S1I_EEENSB_IJS1L_S1M_NSB_IJSZ_NSC_ILi2048EEEEEEEEEEEEEvEEEENS_8epilogue10collective6detail29Sm90TmaWarpSpecializedAdapterINS24_15DefaultEpilogueISN_NSB_IJNSB_IJllllEEESE_SZ_EEES29_NS23_6thread17LinearCombinationISN_Li1EffLNS2A_9ScaleType4KindE0ELNS_15FloatRoundStyleE2ESN_EENS_4gemm15EpilogueDefaultEEEEEvvEEEEvNT_6ParamsE,(.L_x_176 - _ZN7cutlass13device_kernelINS_4conv6kernel13ConvUniversalINS1_16ConvProblemShapeILNS1_8OperatorE0ELi3EEENS1_10collective14CollectiveConvINS1_46MainloopSm90TmaGmmaWarpSpecializedImplicitGemmILS5_0ELi18ELi3EN4cute5tupleIJNSA_1CILi2EEENSC_ILi1EEESE_EEENS1_36KernelImplicitTmaWarpSpecializedSm90ELi1EEENSB_IJNSC_ILi128EEENSC_ILi64EEENSB_IJNSC_ILi32EEEEEEEEENS_6half_tESN_NSA_8TiledMMAINSA_8MMA_AtomIJNSA_4SM904GMMA25MMA_64x64x16_F32F16F16_SSILNSR_5MajorE0ELST_0ELNSR_7ScaleInE1ELSU_1EEEEEENSA_6LayoutINSB_IJSE_SE_SE_EEENSB_IJNSC_ILi0EEESZ_SZ_EEEEENSB_IJNSA_10UnderscoreES12_S12_EEEEENS7_6detail26Sm90ImplicitGemmTileTraitsINSA_20SM90_TMA_LOAD_IM2COLENSA_14ComposedLayoutINSA_7SwizzleILi2ELi4ELi3EEENSA_18smem_ptr_flag_bitsILi16EEENSX_INSB_IJNSB_IJNSC_ILi8EEENSC_ILi16EEEEEENSB_IJSK_SE_EEENSB_IJSE_NSC_ILi18EEEEEEEEENSB_IJNSB_IJSK_NSC_ILi256EEEEEENSB_IJSE_SZ_EEENSB_IJSZ_NSC_ILi4096EEEEEEEEEEEEEvEENS16_INSA_23SM90_TMA_LOAD_MULTICASTENS18_IS1A_S1C_NSX_INSB_IJNSB_IJS1D_S1D_EEES1G_S1I_EEENSB_IJS1L_S1M_NSB_IJSZ_NSC_ILi2048EEEEEEEEEEEEEvEEEENS_8epilogue10collective6detail29Sm90TmaWarpSpecializedAdapterINS24_15DefaultEpilogueISN_NSB_IJNSB_IJllllEEESE_SZ_EEES29_NS23_6thread17LinearCombinationISN_Li1EffLNS2A_9ScaleType4KindE0ELNS_15FloatRoundStyleE2ESN_EENS_4gemm15EpilogueDefaultEEEEEvvEEEEvNT_6ParamsE)
        .other          _ZN7cutlass13device_kernelINS_4conv6kernel13ConvUniversalINS1_16ConvProblemShapeILNS1_8OperatorE0ELi3EEENS1_10collective14CollectiveConvINS1_46MainloopSm90TmaGmmaWarpSpecializedImplicitGemmILS5_0ELi18ELi3EN4cute5tupleIJNSA_1CILi2EEENSC_ILi1EEESE_EEENS1_36KernelImplicitTmaWarpSpecializedSm90ELi1EEENSB_IJNSC_ILi128EEENSC_ILi64EEENSB_IJNSC_ILi32EEEEEEEEENS_6half_tESN_NSA_8TiledMMAINSA_8MMA_AtomIJNSA_4SM904GMMA25MMA_64x64x16_F32F16F16_SSILNSR_5MajorE0ELST_0ELNSR_7ScaleInE1ELSU_1EEEEEENSA_6LayoutINSB_IJSE_SE_SE_EEENSB_IJNSC_ILi0EEESZ_SZ_EEEEENSB_IJNSA_10UnderscoreES12_S12_EEEEENS7_6detail26Sm90ImplicitGemmTileTraitsINSA_20SM90_TMA_LOAD_IM2COLENSA_14ComposedLayoutINSA_7SwizzleILi2ELi4ELi3EEENSA_18smem_ptr_flag_bitsILi16EEENSX_INSB_IJNSB_IJNSC_ILi8EEENSC_ILi16EEEEEENSB_IJSK_SE_EEENSB_IJSE_NSC_ILi18EEEEEEEEENSB_IJNSB_IJSK_NSC_ILi256EEEEEENSB_IJSE_SZ_EEENSB_IJSZ_NSC_ILi4096EEEEEEEEEEEEEvEENS16_INSA_23SM90_TMA_LOAD_MULTICASTENS18_IS1A_S1C_NSX_INSB_IJNSB_IJS1D_S1D_EEES1G_S1I_EEENSB_IJS1L_S1M_NSB_IJSZ_NSC_ILi2048EEEEEEEEEEEEEvEEEENS_8epilogue10collective6detail29Sm90TmaWarpSpecializedAdapterINS24_15DefaultEpilogueISN_NSB_IJNSB_IJllllEEESE_SZ_EEES29_NS23_6thread17LinearCombinationISN_Li1EffLNS2A_9ScaleType4KindE0ELNS_15FloatRoundStyleE2ESN_EENS_4gemm15EpilogueDefaultEEEEEvvEEEEvNT_6ParamsE,@"STO_CUDA_ENTRY STV_DEFAULT"
_ZN7cutlass13device_kernelINS_4conv6kernel13ConvUniversalINS1_16ConvProblemShapeILNS1_8OperatorE0ELi3EEENS1_10collective14CollectiveConvINS1_46MainloopSm90TmaGmmaWarpSpecializedImplicitGemmILS5_0ELi18ELi3EN4cute5tupleIJNSA_1CILi2EEENSC_ILi1EEESE_EEENS1_36KernelImplicitTmaWarpSpecializedSm90ELi1EEENSB_IJNSC_ILi128EEENSC_ILi64EEENSB_IJNSC_ILi32EEEEEEEEENS_6half_tESN_NSA_8TiledMMAINSA_8MMA_AtomIJNSA_4SM904GMMA25MMA_64x64x16_F32F16F16_SSILNSR_5MajorE0ELST_0ELNSR_7ScaleInE1ELSU_1EEEEEENSA_6LayoutINSB_IJSE_SE_SE_EEENSB_IJNSC_ILi0EEESZ_SZ_EEEEENSB_IJNSA_10UnderscoreES12_S12_EEEEENS7_6detail26Sm90ImplicitGemmTileTraitsINSA_20SM90_TMA_LOAD_IM2COLENSA_14ComposedLayoutINSA_7SwizzleILi2ELi4ELi3EEENSA_18smem_ptr_flag_bitsILi16EEENSX_INSB_IJNSB_IJNSC_ILi8EEENSC_ILi16EEEEEENSB_IJSK_SE_EEENSB_IJSE_NSC_ILi18EEEEEEEEENSB_IJNSB_IJSK_NSC_ILi256EEEEEENSB_IJSE_SZ_EEENSB_IJSZ_NSC_ILi4096EEEEEEEEEEEEEvEENS16_INSA_23SM90_TMA_LOAD_MULTICASTENS18_IS1A_S1C_NSX_INSB_IJNSB_IJS1D_S1D_EEES1G_S1I_EEENSB_IJS1L_S1M_NSB_IJSZ_NSC_ILi2048EEEEEEEEEEEEEvEEEENS_8epilogue10collective6detail29Sm90TmaWarpSpecializedAdapterINS24_15DefaultEpilogueISN_NSB_IJNSB_IJllllEEESE_SZ_EEES29_NS23_6thread17LinearCombinationISN_Li1EffLNS2A_9ScaleType4KindE0ELNS_15FloatRoundStyleE2ESN_EENS_4gemm15EpilogueDefaultEEEEEvvEEEEvNT_6ParamsE:
[----:B------:R-:W-:Y:S01]  /*0000*/  LDC R1, c[0x0][0x28] ;  /* 0x00000a00ff017b82 */ /* 0x000fe20000000800 */
[----:B------:R-:W0:Y:S01]  /*0010*/  S2R R10, SR_TID.X ;  /* 0x00000000000a7919 */ /* 0x000e220000002100 */
[----:B------:R-:W-:Y:S01]  /*0020*/  ELECT P0, URZ, PT ;  /* 0x00000000003f782f */ /* 0x000fe20003800000 */
[----:B------:R-:W-:Y:S01]  /*0030*/  BSSY B0, `(.L_x_0) ;  /* 0x0000010000007945 */ /* 0x000fe20003800000 */
[----:B------:R-:W1:Y:S01]  /*0040*/  S2R R11, SR_CTAID.X ;  /* 0x00000000000b7919 */ /* 0x000e620000002500 */
[--C-:B0-----:R-:W-:Y:S02]  /*0050*/  SHF.R.U32.HI R0, RZ, 0x5, R10.reuse ;  /* 0x00000005ff007819 */ /* 0x101fe4000001160a */
[----:B------:R-:W-:-:S03]  /*0060*/  SHF.R.U32.HI R2, RZ, 0x7, R10 ;  /* 0x00000007ff027819 */ /* 0x000fc6000001160a */
[----:B------:R-:W0:Y:S04]  /*0070*/  SHFL.IDX PT, R3, R0, RZ, 0x1f ;  /* 0x00001fff00037589 */ /* 0x000e2800000e0000 */
[----:B------:R2:W3:Y:S01]  /*0080*/  SHFL.IDX PT, R9, R2, RZ, 0x1f ;  /* 0x00001fff02097589 */ /* 0x0004e200000e0000 */
[----:B0-----:R-:W-:-:S13]  /*0090*/  ISETP.NE.OR P0, PT, R3, RZ, !P0 ;  /* 0x000000ff0300720c */ /* 0x001fda0004705670 */
[----:B-123--:R-:W-:Y:S05]  /*00a0*/  @P0 BRA `(.L_x_1) ;  /* 0x0000000000200947 */ /* 0x00efea0003800000 */
[----:B------:R-:W-:Y:S02]  /*00b0*/  ULDC.64 UR4, c[0x0][0x198] ;  /* 0x0000660000047ab9 */ /* 0x000fe40000000a00 */
[----:B------:R-:W-:Y:S02]  /*00c0*/  UIADD3 UR6, UP0, UR4, 0xf0, URZ ;  /* 0x000000f004067890 */ /* 0x000fe4000ff1e03f */
[----:B------:R-:W-:Y:S02]  /*00d0*/  UIADD3 UR4, UP1, UR4, 0x270, URZ ;  /* 0x0000027004047890 */ /* 0x000fe4000ff3e03f */
[----:B------:R-:W-:Y:S02]  /*00e0*/  UIADD3.X UR7, URZ, UR5, URZ, UP0, !UPT ;  /* 0x000000053f077290 */ /* 0x000fe400087fe43f */
[----:B------:R-:W-:-:S07]  /*00f0*/  UIADD3.X UR5, URZ, UR5, URZ, UP1, !UPT ;  /* 0x000000053f057290 */ /* 0x000fce0008ffe43f */
[----:B------:R0:W-:Y:S02]  /*0100*/  UTMACCTL.PF [UR6] ;  /* 0x00000000060079b9 */ /* 0x0001e40008040000 */
[----:B------:R0:W-:Y:S02]  /*0110*/  UTMACCTL.PF [UR4] ;  /* 0x00000000040079b9 */ /* 0x0001e40008040000 */
[----:B0-----:R-:W-:Y:S01]  /*0120*/  NOP ;  /* 0x0000000000007918 */ /* 0x001fe20000000000 */
.L_x_1:
[----:B------:R-:W-:Y:S05]  /*0130*/  BSYNC B0 ;  /* 0x0000000000007941 */ /* 0x000fea0003800000 */
.L_x_0:
[----:B------:R-:W0:Y:S01]  /*0140*/  SHFL.IDX PT, R0, R0, RZ, 0x1f ;  /* 0x00001fff00007589 */ /* 0x000e2200000e0000 */
[----:B------:R-:W-:Y:S02]  /*0150*/  SHF.R.S32.HI R5, RZ, 0x1f, R10 ;  /* 0x0000001fff057819 */ /* 0x000fe4000001140a */
[----:B------:R-:W-:Y:S01]  /*0160*/  I2FP.F32.U32 R6, R11 ;  /* 0x0000000b00067245 */ /* 0x000fe20000201000 */
[----:B------:R-:W1:Y:S01]  /*0170*/  S2R R13, SR_CTAID.Y ;  /* 0x00000000000d7919 */ /* 0x000e620000002600 */
[----:B------:R-:W-:-:S04]  /*0180*/  LEA.HI R5, R5, R10, RZ, 0x7 ;  /* 0x0000000a05057211 */ /* 0x000fc800078f38ff */
[----:B------:R-:W-:-:S05]  /*0190*/  LOP3.LUT R5, R5, 0xffffff80, RZ, 0xc0, !PT ;  /* 0xffffff8005057812 */ /* 0x000fca00078ec0ff */
[----:B------:R-:W-:-:S05]  /*01a0*/  IMAD.IADD R17, R10, 0x1, -R5 ;  /* 0x000000010a117824 */ /* 0x000fca00078e0a05 */
[----:B------:R-:W-:-:S04]  /*01b0*/  SHF.R.S32.HI R2, RZ, 0x1f, R17 ;  /* 0x0000001fff027819 */ /* 0x000fc80000011411 */
[----:B------:R-:W-:Y:S02]  /*01c0*/  LEA.HI R2, R2, R17, RZ, 0x3 ;  /* 0x0000001102027211 */ /* 0x000fe400078f18ff */
[----:B0-----:R-:W-:Y:S02]  /*01d0*/  ISETP.NE.AND P0, PT, R0, RZ, PT ;  /* 0x000000ff0000720c */ /* 0x001fe40003f05270 */
[--C-:B------:R-:W-:Y:S02]  /*01e0*/  SHF.R.S32.HI R4, RZ, 0x3, R2.reuse ;  /* 0x00000003ff047819 */ /* 0x100fe40000011402 */
[----:B------:R-:W-:Y:S02]  /*01f0*/  SHF.R.S32.HI R5, RZ, 0x1f, R2 ;  /* 0x0000001fff057819 */ /* 0x000fe40000011402 */
[----:B------:R-:W-:-:S07]  /*0200*/  SHF.R.S32.HI R7, RZ, 0x1f, R0 ;  /* 0x0000001fff077819 */ /* 0x000fce0000011400 */
[----:B-1----:R-:W-:Y:S05]  /*0210*/  @P0 BRA `(.L_x_2) ;  /* 0x0000000000d40947 */ /* 0x002fea0003800000 */
[----:B------:R-:W-:Y:S01]  /*0220*/  ELECT P0, URZ, PT ;  /* 0x00000000003f782f */ /* 0x000fe20003800000 */
[----:B------:R-:W-:-:S12]  /*0230*/  BSSY B0, `(.L_x_2) ;  /* 0x0000033000007945 */ /* 0x000fd80003800000 */
[----:B------:R-:W-:Y:S05]  /*0240*/  @!P0 BRA `(.L_x_3) ;  /* 0x0000000000c48947 */ /* 0x000fea0003800000 */
[----:B------:R-:W0:Y:S01]  /*0250*/  S2UR UR8, SR_CgaCtaId ;  /* 0x00000000000879c3 */ /* 0x000e220000008800 */
[----:B------:R-:W-:Y:S01]  /*0260*/  UMOV UR4, 0x400 ;  /* 0x0000040000047882 */ /* 0x000fe20000000000 */
[----:B------:R-:W-:Y:S01]  /*0270*/  UMOV UR5, 0x1 ;  /* 0x0000000100057882 */ /* 0x000fe20000000000 */
[----:B------:R-:W-:Y:S02]  /*0280*/  UMOV UR6, 0x2 ;  /* 0x0000000200067882 */ /* 0x000fe40000000000 */
[----:B------:R-:W-:-:S04]  /*0290*/  UIADD3 UR6, -UR6, 0x100000, URZ ;  /* 0x0010000006067890 */ /* 0x000fc8000fffe13f */
[----:B------:R-:W-:Y:S02]  /*02a0*/  USHF.L.U32 UR7, UR6, 0xb, URZ ;  /* 0x0000000b06077899 */ /* 0x000fe4000800063f */
[----:B------:R-:W-:Y:S02]  /*02b0*/  USHF.L.U32 UR6, UR6, 0x1, URZ ;  /* 0x0000000106067899 */ /* 0x000fe4000800063f */
[----:B0-----:R-:W-:Y:S02]  /*02c0*/  ULEA UR8, UR8, UR4, 0x18 ;  /* 0x0000000408087291 */ /* 0x001fe4000f8ec03f */
[----:B------:R-:W-:-:S04]  /*02d0*/  UIADD3 UR4, -UR5, 0x100000, URZ ;  /* 0x0010000005047890 */ /* 0x000fc8000fffe13f */
[----:B------:R-:W-:Y:S02]  /*02e0*/  USHF.L.U32 UR5, UR4, 0xb, URZ ;  /* 0x0000000b04057899 */ /* 0x000fe4000800063f */
[----:B------:R-:W-:Y:S01]  /*02f0*/  USHF.L.U32 UR4, UR4, 0x1, URZ ;  /* 0x0000000104047899 */ /* 0x000fe2000800063f */
[----:B------:R-:W0:Y:S11]  /*0300*/  FENCE.VIEW.ASYNC.S ;  /* 0x00000000000073c6 */ /* 0x000e360000000000 */
[----:B0-----:R0:W1:Y:S01]  /*0310*/  SYNCS.EXCH.64 URZ, [UR8+0x36000], UR4 ;  /* 0x03600004083f75b2 */ /* 0x0010620008000100 */
[----:B------:R0:W2:Y:S01]  /*0320*/  SYNCS.EXCH.64 URZ, [UR8+0x36090], UR6 ;  /* 0x03609006083f75b2 */ /* 0x0000a20008000100 */
[----:B------:R0:W3:Y:S01]  /*0330*/  SYNCS.EXCH.64 URZ, [UR8+0x36008], UR4 ;  /* 0x03600804083f75b2 */ /* 0x0000e20008000100 */
[----:B------:R0:W4:Y:S01]  /*0340*/  SYNCS.EXCH.64 URZ, [UR8+0x36098], UR6 ;  /* 0x03609806083f75b2 */ /* 0x0001220008000100 */
[----:B------:R0:W0:Y:S01]  /*0350*/  SYNCS.EXCH.64 URZ, [UR8+0x36010], UR4 ;  /* 0x03601004083f75b2 */ /* 0x0000220008000100 */
        /* <DEDUP_REMOVED lines=31> */
[----:B-1234-:R-:W-:Y:S01]  /*0550*/  NOP ;  /* 0x0000000000007918 */ /* 0x01efe20000000000 */
.L_x_3:
[----:B0-----:R-:W-:Y:S05]  /*0560*/  BSYNC B0 ;  /* 0x0000000000007941 */ /* 0x001fea0003800000 */
.L_x_2:
[----:B------:R-:W-:Y:S01]  /*0570*/  ULDC UR4, c[0x0][0x150] ;  /* 0x0000540000047ab9 */ /* 0x000fe20000000800 */
[----:B------:R-:W-:Y:S01]  /*0580*/  LEA.HI R5, R5, R4, RZ, 0x2 ;  /* 0x0000000405057211 */ /* 0x000fe200078f10ff */
[----:B------:R-:W-:Y:S01]  /*0590*/  FMUL R6, R6, UR4 ;  /* 0x0000000406067c20 */ /* 0x000fe20008400000 */
[----:B------:R-:W-:Y:S01]  /*05a0*/  LEA.HI R7, R7, R0, RZ, 0x2 ;  /* 0x0000000007077211 */ /* 0x000fe200078f10ff */
[----:B------:R-:W-:Y:S01]  /*05b0*/  ULDC UR4, c[0x0][0x154] ;  /* 0x0000550000047ab9 */ /* 0x000fe20000000800 */
[----:B------:R-:W-:Y:S01]  /*05c0*/  LOP3.LUT R5, R5, 0xfffffffc, RZ, 0xc0, !PT ;  /* 0xfffffffc05057812 */ /* 0x000fe200078ec0ff */
[----:B------:R-:W0:Y:S01]  /*05d0*/  LDC R12, c[0x0][0x140] ;  /* 0x00005000ff0c7b82 */ /* 0x000e220000000800 */
[----:B------:R-:W-:Y:S01]  /*05e0*/  LOP3.LUT R7, R7, 0x3ffffffc, RZ, 0xc0, !PT ;  /* 0x3ffffffc07077812 */ /* 0x000fe200078ec0ff */
[----:B------:R-:W1:Y:S01]  /*05f0*/  F2I.U32.TRUNC.NTZ R6, R6 ;  /* 0x0000000600067305 */ /* 0x000e62000020f000 */
[----:B------:R-:W-:Y:S01]  /*0600*/  I2FP.F32.U32 R2, R13 ;  /* 0x0000000d00027245 */ /* 0x000fe20000201000 */
[----:B------:R-:W-:Y:S01]  /*0610*/  IMAD.IADD R5, R4, 0x1, -R5 ;  /* 0x0000000104057824 */ /* 0x000fe200078e0a05 */
[----:B------:R-:W-:Y:S01]  /*0620*/  LOP3.LUT P0, RZ, R17, 0x7, RZ, 0xc0, !PT ;  /* 0x0000000711ff7812 */ /* 0x000fe2000780c0ff */
[----:B------:R-:W-:Y:S01]  /*0630*/  IMAD.IADD R0, R0, 0x1, -R7 ;  /* 0x0000000100007824 */ /* 0x000fe200078e0a07 */
[----:B------:R-:W-:Y:S01]  /*0640*/  ISETP.NE.AND P3, PT, R9, 0x1, PT ;  /* 0x000000010900780c */ /* 0x000fe20003f65270 */
[----:B------:R-:W-:Y:S01]  /*0650*/  FMUL R8, R2, UR4 ;  /* 0x0000000402087c20 */ /* 0x000fe20008400000 */
[----:B------:R-:W-:Y:S01]  /*0660*/  ULDC UR4, c[0x0][0x144] ;  /* 0x0000510000047ab9 */ /* 0x000fe20000000800 */
[----:B------:R-:W-:Y:S01]  /*0670*/  IMAD R5, R0, 0x4, R5 ;  /* 0x0000000400057824 */ /* 0x000fe200078e0205 */
[----:B------:R-:W-:Y:S01]  /*0680*/  NOP ;  /* 0x0000000000007918 */ /* 0x000fe20000000000 */
[----:B------:R-:W-:-:S02]  /*0690*/  NOP ;  /* 0x0000000000007918 */ /* 0x000fc40000000000 */
[----:B------:R-:W2:Y:S01]  /*06a0*/  F2I.U32.TRUNC.NTZ R8, R8 ;  /* 0x0000000800087305 */ /* 0x000ea2000020f000 */
[----:B------:R-:W-:Y:S01]  /*06b0*/  LEA.HI R0, R5, R5, RZ, 0x1 ;  /* 0x0000000505007211 */ /* 0x000fe200078f08ff */
[----:B-1----:R-:W-:-:S03]  /*06c0*/  IMAD.MOV R2, RZ, RZ, -R6 ;  /* 0x000000ffff027224 */ /* 0x002fc600078e0a06 */
[----:B------:R-:W-:Y:S01]  /*06d0*/  LOP3.LUT R0, R0, 0xfffffffe, RZ, 0xc0, !PT ;  /* 0xfffffffe00007812 */ /* 0x000fe200078ec0ff */
[----:B------:R-:W-:Y:S01]  /*06e0*/  IMAD R7, R2, UR4, R11 ;  /* 0x0000000402077c24 */ /* 0x000fe2000f8e020b */
[----:B------:R-:W-:Y:S01]  /*06f0*/  ULDC UR4, c[0x0][0x148] ;  /* 0x0000520000047ab9 */ /* 0x000fe20000000800 */
[C---:B------:R-:W-:Y:S01]  /*0700*/  IMAD.SHL.U32 R2, R5.reuse, 0x4, RZ ;  /* 0x0000000405027824 */ /* 0x040fe200078e00ff */
[----:B0-----:R-:W-:Y:S01]  /*0710*/  ISETP.EQ.U32.AND P1, PT, R12, 0x1, PT ;  /* 0x000000010c00780c */ /* 0x001fe20003f22070 */
[----:B------:R-:W-:-:S03]  /*0720*/  IMAD.IADD R0, R5, 0x1, -R0 ;  /* 0x0000000105007824 */ /* 0x000fc600078e0a00 */
[----:B------:R-:W-:Y:S01]  /*0730*/  LOP3.LUT R2, R5, 0xc, R2, 0x78, !PT ;  /* 0x0000000c05027812 */ /* 0x000fe200078e7802 */
[----:B--2---:R-:W-:Y:S01]  /*0740*/  IMAD.MOV R6, RZ, RZ, -R8 ;  /* 0x000000ffff067224 */ /* 0x004fe200078e0a08 */
[----:B------:R-:W-:Y:S02]  /*0750*/  ISETP.NE.AND P4, PT, R0, R7, PT ;  /* 0x000000070000720c */ /* 0x000fe40003f85270 */
[----:B------:R-:W-:Y:S01]  /*0760*/  SHF.R.S32.HI R0, RZ, 0x1f, R3 ;  /* 0x0000001fff007819 */ /* 0x000fe20000011403 */
[----:B------:R-:W-:Y:S01]  /*0770*/  IMAD R5, R6, UR4, R13 ;  /* 0x0000000406057c24 */ /* 0x000fe2000f8e020d */
[----:B------:R-:W-:Y:S02]  /*0780*/  ISETP.LT.U32.AND P0, PT, R2, 0x2, !P0 ;  /* 0x000000020200780c */ /* 0x000fe40004701070 */
[----:B------:R-:W-:-:S04]  /*0790*/  LEA.HI R0, R0, R3, RZ, 0x2 ;  /* 0x0000000300007211 */ /* 0x000fc800078f10ff */
[----:B------:R-:W-:-:S03]  /*07a0*/  LOP3.LUT R0, R0, 0xfffffffc, RZ, 0xc0, !PT ;  /* 0xfffffffc00007812 */ /* 0x000fc600078ec0ff */
[----:B------:R-:W-:Y:S02]  /*07b0*/  @P4 LEA.HI R4, R2, R2, RZ, 0x1 ;  /* 0x0000000202044211 */ /* 0x000fe400078f08ff */
[----:B------:R-:W-:Y:S02]  /*07c0*/  IMAD.IADD R8, R3, 0x1, -R0 ;  /* 0x0000000103087824 */ /* 0x000fe400078e0a00 */
[----:B------:R-:W-:-:S03]  /*07d0*/  @P4 SHF.R.S32.HI R4, RZ, 0x1, R4 ;  /* 0x00000001ff044819 */ /* 0x000fc60000011404 */
[----:B------:R-:W-:Y:S02]  /*07e0*/  LOP3.LUT P2, RZ, R9, R8, RZ, 0xfc, !PT ;  /* 0x0000000809ff7212 */ /* 0x000fe4000784fcff */
[----:B------:R-:W-:Y:S01]  /*07f0*/  @P4 ISETP.NE.AND P5, PT, R4, R5, PT ;  /* 0x000000050400420c */ /* 0x000fe20003fa5270 */
[----:B------:R-:W-:Y:S01]  /*0800*/  IMAD.MOV.U32 R4, RZ, RZ, 0x1 ;  /* 0x00000001ff047424 */ /* 0x000fe200078e00ff */
[----:B------:R-:W-:Y:S02]  /*0810*/  SEL R3, RZ, 0x1, P2 ;  /* 0x00000001ff037807 */ /* 0x000fe40001000000 */
[----:B------:R-:W-:Y:S02]  /*0820*/  SEL R5, RZ, 0x1, !P0 ;  /* 0x00000001ff057807 */ /* 0x000fe40004000000 */
[----:B------:R-:W-:Y:S02]  /*0830*/  @P4 SEL R4, RZ, 0x1, P5 ;  /* 0x00000001ff044807 */ /* 0x000fe40002800000 */
[----:B------:R-:W-:-:S02]  /*0840*/  SEL R3, R3, 0x2, P3 ;  /* 0x0000000203037807 */ /* 0x000fc40001800000 */
[----:B------:R-:W-:Y:S01]  /*0850*/  LOP3.LUT R4, R4, R5, RZ, 0xc0, !PT ;  /* 0x0000000504047212 */ /* 0x000fe200078ec0ff */
[----:B------:R-:W-:Y:S06]  /*0860*/  @!P1 BRA `(.L_x_4) ;  /* 0x0000000000089947 */ /* 0x000fec0003800000 */
[----:B------:R-:W-:Y:S01]  /*0870*/  UCGABAR_ARV ;  /* 0x00000000000079c7 */ /* 0x000fe20008000000 */
[----:B------:R-:W-:Y:S05]  /*0880*/  BRA `(.L_x_5) ;  /* 0x0000000000047947 */ /* 0x000fea0003800000 */
.L_x_4:
[----:B------:R-:W-:Y:S01]  /*0890*/  NOP ;  /* 0x0000000000007918 */ /* 0x000fe20000000000 */
.L_x_5:
[----:B------:R-:W-:Y:S01]  /*08a0*/  ULDC.64 UR4, c[0x0][0x618] ;  /* 0x0001860000047ab9 */ /* 0x000fe20000000a00 */
[----:B------:R-:W-:Y:S01]  /*08b0*/  ULDC.64 UR12, c[0x0][0x208] ;  /* 0x00008200000c7ab9 */ /* 0x000fe20000000a00 */
[----:B------:R-:W-:-:S04]  /*08c0*/  ISETP.NE.U32.AND P0, PT, RZ, UR4, PT ;  /* 0x00000004ff007c0c */ /* 0x000fc8000bf05070 */
[----:B------:R-:W-:-:S13]  /*08d0*/  ISETP.NE.AND.EX P0, PT, RZ, UR5, PT, P0 ;  /* 0x00000005ff007c0c */ /* 0x000fda000bf05300 */
[----:B------:R-:W-:Y:S05]  /*08e0*/  @!P0 BRA `(.L_x_6) ;  /* 0x00000000001c8947 */ /* 0x000fea0003800000 */
[----:B------:R-:W0:Y:S02]  /*08f0*/  LDC.64 R6, c[0x0][0x618] ;  /* 0x00018600ff067b82 */ /* 0x000e240000000a00 */
[----:B0-----:R-:W2:Y:S02]  /*0900*/  LDG.E.64 R6, desc[UR12][R6.64] ;  /* 0x0000000c06067981 */ /* 0x001ea4000c1e1b00 */
[----:B--2---:R-:W-:-:S04]  /*0910*/  ISETP.NE.U32.AND P0, PT, R6, RZ, PT ;  /* 0x000000ff0600720c */ /* 0x004fc80003f05070 */
[----:B------:R-:W-:-:S13]  /*0920*/  ISETP.NE.AND.EX P0, PT, R7, RZ, PT, P0 ;  /* 0x000000ff0700720c */ /* 0x000fda0003f05300 */
[----:B------:R-:W-:Y:S05]  /*0930*/  @!P0 BRA `(.L_x_6) ;  /* 0x0000000000088947 */ /* 0x000fea0003800000 */
[----:B------:R0:W5:Y:S01]  /*0940*/  LD.E R0, desc[UR12][R6.64] ;  /* 0x0000000c06007980 */ /* 0x000162000c101900 */
[----:B------:R-:W-:Y:S05]  /*0950*/  BRA `(.L_x_7) ;  /* 0x0000000000207947 */ /* 0x000fea0003800000 */
.L_x_6:
[----:B------:R-:W-:Y:S02]  /*0960*/  ULDC.64 UR4, c[0x0][0x608] ;  /* 0x0001820000047ab9 */ /* 0x000fe40000000a00 */
[----:B------:R-:W-:-:S04]  /*0970*/  ISETP.NE.U32.AND P0, PT, RZ, UR4, PT ;  /* 0x00000004ff007c0c */ /* 0x000fc8000bf05070 */
[----:B------:R-:W-:-:S13]  /*0980*/  ISETP.NE.AND.EX P0, PT, RZ, UR5, PT, P0 ;  /* 0x00000005ff007c0c */ /* 0x000fda000bf05300 */
[----:B------:R-:W-:Y:S05]  /*0990*/  @!P0 BRA `(.L_x_8) ;  /* 0x00000000000c8947 */ /* 0x000fea0003800000 */
[----:B------:R-:W0:Y:S02]  /*09a0*/  LDC.64 R6, c[0x0][0x608] ;  /* 0x00018200ff067b82 */ /* 0x000e240000000a00 */
[----:B0-----:R1:W5:Y:S01]  /*09b0*/  LDG.E R0, desc[UR12][R6.64] ;  /* 0x0000000c06007981 */ /* 0x001362000c1e1900 */
[----:B------:R-:W-:Y:S05]  /*09c0*/  BRA `(.L_x_7) ;  /* 0x0000000000047947 */ /* 0x000fea0003800000 */
.L_x_8:
[----:B------:R-:W2:Y:S02]  /*09d0*/  LDC R0, c[0x0][0x600] ;  /* 0x00018000ff007b82 */ /* 0x000ea40000000800 */
.L_x_7:
[----:B------:R-:W-:Y:S02]  /*09e0*/  ULDC.64 UR4, c[0x0][0x620] ;  /* 0x0001880000047ab9 */ /* 0x000fe40000000a00 */
[----:B------:R-:W-:-:S04]  /*09f0*/  ISETP.NE.U32.AND P0, PT, RZ, UR4, PT ;  /* 0x00000004ff007c0c */ /* 0x000fc8000bf05070 */
[----:B------:R-:W-:-:S13]  /*0a00*/  ISETP.NE.AND.EX P0, PT, RZ, UR5, PT, P0 ;  /* 0x00000005ff007c0c */ /* 0x000fda000bf05300 */
[----:B------:R-:W-:Y:S05]  /*0a10*/  @!P0 BRA `(.L_x_9) ;  /* 0x00000000001c8947 */ /* 0x000fea0003800000 */
[----:B01----:R-:W0:Y:S02]  /*0a20*/  LDC.64 R6, c[0x0][0x620] ;  /* 0x00018800ff067b82 */ /* 0x003e240000000a00 */
[----:B0-----:R-:W3:Y:S02]  /*0a30*/  LDG.E.64 R6, desc[UR12][R6.64] ;  /* 0x0000000c06067981 */ /* 0x001ee4000c1e1b00 */
[----:B---3--:R-:W-:-:S04]  /*0a40*/  ISETP.NE.U32.AND P0, PT, R6, RZ, PT ;  /* 0x000000ff0600720c */ /* 0x008fc80003f05070 */
[----:B------:R-:W-:-:S13]  /*0a50*/  ISETP.NE.AND.EX P0, PT, R7, RZ, PT, P0 ;  /* 0x000000ff0700720c */ /* 0x000fda0003f05300 */
[----:B------:R-:W-:Y:S05]  /*0a60*/  @!P0 BRA `(.L_x_9) ;  /* 0x0000000000088947 */ /* 0x000fea0003800000 */
[----:B------:R0:W5:Y:S01]  /*0a70*/  LD.E R14, desc[UR12][R6.64] ;  /* 0x0000000c060e7980 */ /* 0x000162000c101900 */
[----:B------:R-:W-:Y:S05]  /*0a80*/  BRA `(.L_x_10) ;  /* 0x0000000000207947 */ /* 0x000fea0003800000 */
.L_x_9:
[----:B------:R-:W-:Y:S02]  /*0a90*/  ULDC.64 UR4, c[0x0][0x610] ;  /* 0x0001840000047ab9 */ /* 0x000fe40000000a00 */
[----:B------:R-:W-:-:S04]  /*0aa0*/  ISETP.NE.U32.AND P0, PT, RZ, UR4, PT ;  /* 0x00000004ff007c0c */ /* 0x000fc8000bf05070 */
[----:B------:R-:W-:-:S13]  /*0ab0*/  ISETP.NE.AND.EX P0, PT, RZ, UR5, PT, P0 ;  /* 0x00000005ff007c0c */ /* 0x000fda000bf05300 */
[----:B------:R-:W-:Y:S05]  /*0ac0*/  @!P0 BRA `(.L_x_11) ;  /* 0x00000000000c8947 */ /* 0x000fea0003800000 */
[----:B------:R-:W3:Y:S02]  /*0ad0*/  LDC.64 R14, c[0x0][0x610] ;  /* 0x00018400ff0e7b82 */ /* 0x000ee40000000a00 */
[----:B---3--:R3:W5:Y:S01]  /*0ae0*/  LDG.E R14, desc[UR12][R14.64] ;  /* 0x0000000c0e0e7981 */ /* 0x008762000c1e1900 */
[----:B------:R-:W-:Y:S05]  /*0af0*/  BRA `(.L_x_10) ;  /* 0x0000000000047947 */ /* 0x000fea0003800000 */
.L_x_11:
[----:B------:R-:W4:Y:S02]  /*0b00*/  LDC R14, c[0x0][0x604] ;  /* 0x00018100ff0e7b82 */ /* 0x000f240000000800 */
.L_x_10:
[----:B------:R-:W1:Y:S01]  /*0b10*/  LDC R5, c[0x0][0x3e8] ;  /* 0x0000fa00ff057b82 */ /* 0x000e620000000800 */
[----:B------:R-:W-:Y:S01]  /*0b20*/  ULDC UR4, c[0x0][0x3dc] ;  /* 0x0000f70000047ab9 */ /* 0x000fe20000000800 */
[----:B------:R-:W-:Y:S01]  /*0b30*/  ULDC.64 UR6, c[0x0][0x3e0] ;  /* 0x0000f80000067ab9 */ /* 0x000fe20000000a00 */
[----:B------:R-:W-:Y:S02]  /*0b40*/  UIADD3 UR4, UR4, 0x1f, URZ ;  /* 0x0000001f04047890 */ /* 0x000fe4000fffe03f */
[----:B------:R-:W-:Y:S02]  /*0b50*/  UIMAD UR6, UR7, UR6, URZ ;  /* 0x00000006070672a4 */ /* 0x000fe4000f8e023f */
[----:B------:R-:W-:-:S04]  /*0b60*/  USHF.R.S32.HI UR5, URZ, 0x1f, UR4 ;  /* 0x0000001f3f057899 */ /* 0x000fc80008011404 */
[----:B------:R-:W-:-:S04]  /*0b70*/  ULEA.HI UR5, UR5, UR4, URZ, 0x5 ;  /* 0x0000000405057291 */ /* 0x000fc8000f8f283f */
[----:B------:R-:W-:Y:S01]  /*0b80*/  USHF.R.S32.HI UR15, URZ, 0x5, UR5 ;  /* 0x000000053f0f7899 */ /* 0x000fe20008011405 */
[----:B-1----:R-:W-:-:S05]  /*0b90*/  IMAD R5, R5, UR6, RZ ;  /* 0x0000000605057c24 */ /* 0x002fca000f8e02ff */
[----:B------:R-:W-:Y:S01]  /*0ba0*/  IMAD R5, R5, UR15, RZ ;  /* 0x0000000f05057c24 */ /* 0x000fe2000f8e02ff */
[----:B------:R-:W-:Y:S06]  /*0bb0*/  @!P1 BRA `(.L_x_12) ;  /* 0x00000000000c9947 */ /* 0x000fec0003800000 */
[----:B------:R-:W-:Y:S01]  /*0bc0*/  UCGABAR_WAIT ;  /* 0x0000000000007dc7 */ /* 0x000fe20008000000 */
[----:B------:R-:W-:Y:S01]  /*0bd0*/  CCTL.IVALL ;  /* 0x00000000ff00798f */ /* 0x000fe20002000000 */
[----:B------:R-:W-:Y:S05]  /*0be0*/  BRA `(.L_x_13) ;  /* 0x0000000000047947 */ /* 0x000fea0003800000 */
.L_x_12:
[----:B------:R-:W-:Y:S06]  /*0bf0*/  BAR.SYNC.DEFER_BLOCKING 0x0 ;  /* 0x0000000000007b1d */ /* 0x000fec0000010000 */
.L_x_13:
[----:B------:R-:W-:-:S13]  /*0c00*/  ISETP.NE.AND P0, PT, R9, RZ, PT ;  /* 0x000000ff0900720c */ /* 0x000fda0003f05270 */
[----:B------:R-:W-:Y:S05]  /*0c10*/  @!P0 BRA `(.L_x_14) ;  /* 0x0000005400a48947 */ /* 0x000fea0003800000 */
[----:B------:R-:W-:-:S13]  /*0c20*/  ISETP.NE.AND P0, PT, R9, 0x1, PT ;  /* 0x000000010900780c */ /* 0x000fda0003f05270 */
[----:B------:R-:W-:Y:S05]  /*0c30*/  @P0 EXIT ;  /* 0x000000000000094d */ /* 0x000fea0003800000 */
[----:B------:R-:W-:Y:S01]  /*0c40*/  ISETP.GE.AND P0, PT, R5, 0x1, PT ;  /* 0x000000010500780c */ /* 0x000fe20003f06270 */
[----:B------:R-:W-:Y:S01]  /*0c50*/  UMOV UR4, URZ ;  /* 0x0000003f00047c82 */ /* 0x000fe20008000000 */
[----:B------:R-:W-:Y:S02]  /*0c60*/  CS2R R54, SRZ ;  /* 0x0000000000367805 */ /* 0x000fe4000001ff00 */
[----:B------:R-:W-:Y:S02]  /*0c70*/  CS2R R56, SRZ ;  /* 0x0000000000387805 */ /* 0x000fe4000001ff00 */
[----:B------:R-:W-:Y:S02]  /*0c80*/  CS2R R58, SRZ ;  /* 0x00000000003a7805 */ /* 0x000fe4000001ff00 */
[----:B------:R-:W-:Y:S02]  /*0c90*/  CS2R R60, SRZ ;  /* 0x00000000003c7805 */ /* 0x000fe4000001ff00 */
[----:B------:R-:W-:-:S02]  /*0ca0*/  CS2R R62, SRZ ;  /* 0x00000000003e7805 */ /* 0x000fc4000001ff00 */
[----:B------:R-:W-:Y:S02]  /*0cb0*/  CS2R R64, SRZ ;  /* 0x0000000000407805 */ /* 0x000fe4000001ff00 */
        /* <DEDUP_REMOVED lines=25> */
[----:B------:R-:W-:Y:S01]  /*0e50*/  CS2R R52, SRZ ;  /* 0x0000000000347805 */ /* 0x000fe2000001ff00 */
[----:B------:R-:W-:Y:S06]  /*0e60*/  @!P0 BRA `(.L_x_15) ;  /* 0x0000000000a08947 */ /* 0x000fec0003800000 */
[----:B0-----:R-:W-:-:S04]  /*0e70*/  LOP3.LUT R6, R3, 0x1, RZ, 0xfc, !PT ;  /* 0x0000000103067812 */ /* 0x001fc800078efcff */
[----:B------:R-:W-:-:S13]  /*0e80*/  ISETP.NE.AND P1, PT, R6, 0x3, PT ;  /* 0x000000030600780c */ /* 0x000fda0003f25270 */
[----:B------:R-:W-:Y:S05]  /*0e90*/  @!P1 BRA `(.L_x_16) ;  /* 0x0000000000049947 */ /* 0x000fea0003800000 */
[----:B------:R-:W-:Y:S01]  /*0ea0*/  BPT.TRAP 0x1 ;  /* 0x000000040000795c */ /* 0x000fe20000300000 */
.L_x_16:
[----:B------:R-:W0:Y:S01]  /*0eb0*/  S2UR UR5, SR_CgaCtaId ;  /* 0x00000000000579c3 */ /* 0x000e220000008800 */
[----:B------:R-:W-:Y:S01]  /*0ec0*/  SHF.L.U32 R6, RZ, 0x1f, RZ ;  /* 0x0000001fff067819 */ /* 0x000fe200000006ff */
[----:B------:R-:W-:Y:S02]  /*0ed0*/  UMOV UR4, 0x400 ;  /* 0x0000040000047882 */ /* 0x000fe40000000000 */
[----:B0-----:R-:W-:-:S12]  /*0ee0*/  ULEA UR4, UR5, UR4, 0x18 ;  /* 0x0000000405047291 */ /* 0x001fd8000f8ec03f */
.L_x_17:
[----:B0-----:R-:W-:-:S04]  /*0ef0*/  IMAD.U32 R7, RZ, RZ, UR4 ;  /* 0x00000004ff077e24 */ /* 0x001fc8000f8e00ff */
[----:B------:R0:W1:Y:S03]  /*0f00*/  SYNCS.PHASECHK.TRANS64.TRYWAIT P1, [R7+URZ+0x36000], R6 ;  /* 0x03600006070075a7 */ /* 0x000066000802017f */
[----:B-1----:R-:W-:Y:S05]  /*0f10*/  @!P1 NANOSLEEP.SYNCS 0x989680 ;  /* 0x009896800000995d */ /* 0x002fea0003900000 */
[----:B------:R-:W1:Y:S02]  /*0f20*/  @!P1 SYNCS.PHASECHK.TRANS64 P1, [R7+URZ+0x36000], R6 ;  /* 0x03600006070095a7 */ /* 0x000e64000802007f */
[----:B-1----:R-:W-:Y:S05]  /*0f30*/  @!P1 BRA `(.L_x_17) ;  /* 0xfffffffc00ec9947 */ /* 0x002fea000383ffff */
[----:B------:R-:W-:Y:S01]  /*0f40*/  UIADD3 UR5, UR4, 0x24000, URZ ;  /* 0x0002400004057890 */ /* 0x000fe2000fffe03f */
[----:B------:R-:W-:Y:S01]  /*0f50*/  WARPGROUP.ARRIVE ;  /* 0x00000000000079c5 */ /* 0x000fe20000000000 */
[----:B------:R-:W-:Y:S02]  /*0f60*/  USHF.R.U32.HI UR4, URZ, 0x4, UR4 ;  /* 0x000000043f047899 */ /* 0x000fe40008011604 */
[----:B------:R-:W-:Y:S02]  /*0f70*/  USHF.R.U32.HI UR5, URZ, 0x4, UR5 ;  /* 0x000000043f057899 */ /* 0x000fe40008011605 */
[----:B------:R-:W-:Y:S02]  /*0f80*/  ULOP3.LUT UR4, UR4, 0x3fff, URZ, 0xc0, !UPT ;  /* 0x00003fff04047892 */ /* 0x000fe4000f8ec03f */
[----:B------:R-:W-:Y:S02]  /*0f90*/  ULOP3.LUT UR5, UR5, 0x3fff, URZ, 0xc0, !UPT ;  /* 0x00003fff05057892 */ /* 0x000fe4000f8ec03f */
[----:B------:R-:W-:-:S02]  /*0fa0*/  ULOP3.LUT UR9, UR4, 0x10000, URZ, 0xfc, !UPT ;  /* 0x0001000004097892 */ /* 0x000fc4000f8efc3f */
[----:B------:R-:W-:Y:S02]  /*0fb0*/  ULOP3.LUT UR10, UR5, 0x10000, URZ, 0xfc, !UPT ;  /* 0x00010000050a7892 */ /* 0x000fe4000f8efc3f */
[----:B------:R-:W-:Y:S01]  /*0fc0*/  UIADD3 UR8, UR9, 0x100, URZ ;  /* 0x0000010009087890 */ /* 0x000fe2000fffe03f */
[----:B------:R-:W-:Y:S02]  /*0fd0*/  UMOV UR5, 0x80000020 ;  /* 0x8000002000057882 */ /* 0x000fe40000000000 */
[----:B------:R-:W-:Y:S01]  /*0fe0*/  UMOV UR4, UR9 ;  /* 0x0000000900047c82 */ /* 0x000fe20008000000 */
[----:B------:R-:W-:Y:S01]  /*0ff0*/  UMOV UR7, 0x80000020 ;  /* 0x8000002000077882 */ /* 0x000fe20000000000 */
[----:B------:R-:W-:Y:S02]  /*1000*/  UMOV UR6, UR10 ;  /* 0x0000000a00067c82 */ /* 0x000fe40008000000 */
[----:B------:R-:W-:Y:S01]  /*1010*/  HGMMA.64x64x16.F32 R56, gdesc[UR4], RZ, !UPT ;  /* 0x00e00000043879f0 */ /* 0x000fe2000c7008ff */
[----:B------:R-:W-:Y:S01]  /*1020*/  UMOV UR4, UR8 ;  /* 0x0000000800047c82 */ /* 0x000fe20008000000 */
[----:B------:R-:W-:Y:S01]  /*1030*/  UMOV UR5, 0x80000020 ;  /* 0x8000002000057882 */ /* 0x000fe20000000000 */
[----:B------:R-:W-:Y:S01]  /*1040*/  UIADD3 UR8, UR9, 0x102, URZ ;  /* 0x0000010209087890 */ /* 0x000fe2000fffe03f */
[----:B------:R-:W-:Y:S01]  /*1050*/  HGMMA.64x64x16.F32 R24, gdesc[UR4], RZ, !UPT ;  /* 0x00e00000041879f0 */ /* 0x000fe2000c7008ff */
[----:B------:R-:W-:-:S02]  /*1060*/  UIADD3 UR4, UR9, 0x2, URZ ;  /* 0x0000000209047890 */ /* 0x000fc4000fffe03f */
[----:B------:R-:W-:Y:S01]  /*1070*/  UIADD3 UR6, UR10, 0x2, URZ ;  /* 0x000000020a067890 */ /* 0x000fe2000fffe03f */
[----:B------:R-:W-:Y:S01]  /*1080*/  UMOV UR5, 0x80000020 ;  /* 0x8000002000057882 */ /* 0x000fe20000000000 */
[----:B------:R-:W-:-:S07]  /*1090*/  UMOV UR7, 0x80000020 ;  /* 0x8000002000077882 */ /* 0x000fce0000000000 */
[----:B------:R-:W-:Y:S01]  /*10a0*/  HGMMA.64x64x16.F32 R56, gdesc[UR4], R56 ;  /* 0x00e00000043879f0 */ /* 0x000fe20008700838 */
[----:B------:R-:W-:Y:S01]  /*10b0*/  UMOV UR4, UR8 ;  /* 0x0000000800047c82 */ /* 0x000fe20008000000 */
[----:B------:R-:W-:Y:S02]  /*10c0*/  UMOV UR5, 0x80000020 ;  /* 0x8000002000057882 */ /* 0x000fe40000000000 */
[----:B------:R-:W-:Y:S01]  /*10d0*/  HGMMA.64x64x16.F32 R24, gdesc[UR4], R24, gsb0 ;  /* 0x00e00000041879f0 */ /* 0x000fe20008000818 */
[----:B------:R-:W-:-:S05]  /*10e0*/  UMOV UR4, 0x1 ;  /* 0x0000000100047882 */ /* 0x000fca0000000000 */
.L_x_15:
[----:B0-----:R-:W-:-:S05]  /*10f0*/  VIMNMX R6, R5, 0x1, PT ;  /* 0x0000000105067848 */ /* 0x001fca0003fe0100 */
[----:B------:R-:W-:-:S05]  /*1100*/  IMAD.IADD R6, R5, 0x1, -R6 ;  /* 0x0000000105067824 */ /* 0x000fca00078e0a06 */
[----:B------:R-:W-:-:S13]  /*1110*/  ISETP.GE.AND P1, PT, R6, 0x1, PT ;  /* 0x000000010600780c */ /* 0x000fda0003f26270 */
[----:B------:R-:W-:Y:S05]  /*1120*/  @!P1 BRA `(.L_x_18) ;  /* 0x0000000400149947 */ /* 0x000fea0003800000 */
[----:B------:R-:W0:Y:S01]  /*1130*/  S2UR UR6, SR_CgaCtaId ;  /* 0x00000000000679c3 */ /* 0x000e220000008800 */
[----:B------:R-:W-:Y:S01]  /*1140*/  UMOV UR5, 0x400 ;  /* 0x0000040000057882 */ /* 0x000fe20000000000 */
[----:B------:R-:W-:Y:S01]  /*1150*/  LOP3.LUT R11, R3, 0x1, RZ, 0xfc, !PT ;  /* 0x00000001030b7812 */ /* 0x000fe200078efcff */
[----:B------:R-:W-:Y:S01]  /*1160*/  IMAD.MOV.U32 R10, RZ, RZ, RZ ;  /* 0x000000ffff0a7224 */ /* 0x000fe200078e00ff */
[----:B------:R-:W-:Y:S01]  /*1170*/  UISETP.NE.U32.AND UP0, UPT, UR4, URZ, UPT ;  /* 0x0000003f0400728c */ /* 0x000fe2000bf05070 */
[----:B------:R-:W-:Y:S02]  /*1180*/  IMAD.MOV.U32 R5, RZ, RZ, R6 ;  /* 0x000000ffff057224 */ /* 0x000fe400078e0006 */
[----:B------:R-:W-:Y:S01]  /*1190*/  IMAD.MOV.U32 R7, RZ, RZ, RZ ;  /* 0x000000ffff077224 */ /* 0x000fe200078e00ff */
[----:B0-----:R-:W-:-:S04]  /*11a0*/  ULEA UR14, UR6, UR5, 0x18 ;  /* 0x00000005060e7291 */ /* 0x001fc8000f8ec03f */
[----:B------:R-:W-:Y:S02]  /*11b0*/  UIADD3 UR6, UR14, 0x24000, URZ ;  /* 0x000240000e067890 */ /* 0x000fe4000fffe03f */
[----:B------:R-:W-:Y:S02]  /*11c0*/  USHF.R.U32.HI UR5, URZ, 0x4, UR14 ;  /* 0x000000043f057899 */ /* 0x000fe4000801160e */
[----:B------:R-:W-:Y:S02]  /*11d0*/  USHF.R.U32.HI UR6, URZ, 0x4, UR6 ;  /* 0x000000043f067899 */ /* 0x000fe40008011606 */
[----:B------:R-:W-:Y:S02]  /*11e0*/  ULOP3.LUT UR5, UR5, 0x3fff, URZ, 0xc0, !UPT ;  /* 0x00003fff05057892 */ /* 0x000fe4000f8ec03f */
[----:B------:R-:W-:Y:S02]  /*11f0*/  ULOP3.LUT UR6, UR6, 0x3fff, URZ, 0xc0, !UPT ;  /* 0x00003fff06067892 */ /* 0x000fe4000f8ec03f */
[----:B------:R-:W-:-:S02]  /*1200*/  ULOP3.LUT UR15, UR5, 0x10000, URZ, 0xfc, !UPT ;  /* 0x00010000050f7892 */ /* 0x000fc4000f8efc3f */
[----:B------:R-:W-:-:S12]  /*1210*/  ULOP3.LUT UR16, UR6, 0x10000, URZ, 0xfc, !UPT ;  /* 0x0001000006107892 */ /* 0x000fd8000f8efc3f */
.L_x_23:
[----:B------:R-:W-:-:S13]  /*1220*/  ISETP.NE.AND P2, PT, R11, 0x3, PT ;  /* 0x000000030b00780c */ /* 0x000fda0003f45270 */
[----:B------:R-:W-:Y:S05]  /*1230*/  @!P2 BRA `(.L_x_19) ;  /* 0x000000000004a947 */ /* 0x000fea0003800000 */
[----:B------:R-:W-:Y:S01]  /*1240*/  BPT.TRAP 0x1 ;  /* 0x000000040000795c */ /* 0x000fe20000300000 */
.L_x_19:
[----:B------:R-:W-:Y:S01]  /*1250*/  SHF.L.U32 R8, R10, 0x1f, RZ ;  /* 0x0000001f0a087819 */ /* 0x000fe200000006ff */
[----:B------:R-:W-:-:S12]  /*1260*/  ULEA UR5, UR4, UR14, 0x3 ;  /* 0x0000000e04057291 */ /* 0x000fd8000f8e183f */
.L_x_20:
[----:B0-----:R-:W-:-:S04]  /*1270*/  IMAD.U32 R9, RZ, RZ, UR5 ;  /* 0x00000005ff097e24 */ /* 0x001fc8000f8e00ff */
[----:B------:R0:W1:Y:S03]  /*1280*/  SYNCS.PHASECHK.TRANS64.TRYWAIT P1, [R9+URZ+0x36000], R8 ;  /* 0x03600008090075a7 */ /* 0x000066000802017f */
[----:B-1----:R-:W-:Y:S05]  /*1290*/  @!P1 NANOSLEEP.SYNCS 0x989680 ;  /* 0x009896800000995d */ /* 0x002fea0003900000 */
[----:B------:R-:W1:Y:S02]  /*12a0*/  @!P1 SYNCS.PHASECHK.TRANS64 P1, [R9+URZ+0x36000], R8 ;  /* 0x03600008090095a7 */ /* 0x000e64000802007f */
[----:B-1----:R-:W-:Y:S05]  /*12b0*/  @!P1 BRA `(.L_x_20) ;  /* 0xfffffffc00ec9947 */ /* 0x002fea000383ffff */
[----:B------:R-:W-:Y:S01]  /*12c0*/  ULEA UR6, UR4, UR15, 0x9 ;  /* 0x0000000f04067291 */ /* 0x000fe2000f8e483f */
[----:B------:R-:W-:Y:S01]  /*12d0*/  WARPGROUP.ARRIVE ;  /* 0x00000000000079c5 */ /* 0x000fe20000000000 */
[----:B------:R-:W-:Y:S02]  /*12e0*/  ULEA UR5, UR4, UR16, 0x8 ;  /* 0x0000001004057291 */ /* 0x000fe4000f8e403f */
[----:B------:R-:W-:Y:S01]  /*12f0*/  UIADD3 UR7, UR6, 0x100, URZ ;  /* 0x0000010006077890 */ /* 0x000fe2000fffe03f */
[----:B------:R-:W-:Y:S02]  /*1300*/  UMOV UR11, 0x80000020 ;  /* 0x80000020000b7882 */ /* 0x000fe40000000000 */
[----:B------:R-:W-:Y:S01]  /*1310*/  UMOV UR8, UR6 ;  /* 0x0000000600087c82 */ /* 0x000fe20008000000 */
[----:B------:R-:W-:Y:S01]  /*1320*/  UMOV UR9, 0x80000020 ;  /* 0x8000002000097882 */ /* 0x000fe20000000000 */
[----:B------:R-:W-:Y:S02]  /*1330*/  UMOV UR10, UR5 ;  /* 0x00000005000a7c82 */ /* 0x000fe40008000000 */
[----:B------:R-:W-:Y:S01]  /*1340*/  HGMMA.64x64x16.F32 R56, gdesc[UR8], R56, UP0 ;  /* 0x00e00000083879f0 */ /* 0x000fe2000bf00838 */
[----:B------:R-:W-:Y:S01]  /*1350*/  UMOV UR8, UR7 ;  /* 0x0000000700087c82 */ /* 0x000fe20008000000 */
[----:B------:R-:W-:-:S02]  /*1360*/  UMOV UR9, 0x80000020 ;  /* 0x8000002000097882 */ /* 0x000fc40000000000 */
[----:B------:R-:W-:Y:S01]  /*1370*/  HGMMA.64x64x16.F32 R24, gdesc[UR8], R24, UP0 ;  /* 0x00e00000081879f0 */ /* 0x000fe2000bf00818 */
[----:B------:R-:W-:Y:S02]  /*1380*/  UIADD3 UR10, UR5, 0x2, URZ ;  /* 0x00000002050a7890 */ /* 0x000fe4000fffe03f */
[----:B------:R-:W-:Y:S02]  /*1390*/  UIADD3 UR8, UR6, 0x2, URZ ;  /* 0x0000000206087890 */ /* 0x000fe4000fffe03f */
[----:B------:R-:W-:Y:S01]  /*13a0*/  UIADD3 UR6, UR6, 0x102, URZ ;  /* 0x0000010206067890 */ /* 0x000fe2000fffe03f */
[----:B------:R-:W-:Y:S01]  /*13b0*/  UMOV UR11, 0x80000020 ;  /* 0x80000020000b7882 */ /* 0x000fe20000000000 */
[----:B------:R-:W-:-:S05]  /*13c0*/  UMOV UR9, 0x80000020 ;  /* 0x8000002000097882 */ /* 0x000fca0000000000 */
[----:B------:R-:W-:Y:S01]  /*13d0*/  HGMMA.64x64x16.F32 R56, gdesc[UR8], R56 ;  /* 0x00e00000083879f0 */ /* 0x000fe20008700838 */
[----:B------:R-:W-:Y:S01]  /*13e0*/  UMOV UR8, UR6 ;  /* 0x0000000600087c82 */ /* 0x000fe20008000000 */
[----:B------:R-:W-:Y:S02]  /*13f0*/  UMOV UR9, 0x80000020 ;  /* 0x8000002000097882 */ /* 0x000fe40000000000 */
[----:B------:R-:W-:Y:S03]  /*1400*/  HGMMA.64x64x16.F32 R24, gdesc[UR8], R24, gsb0 ;  /* 0x00e00000081879f0 */ /* 0x000fe60008000818 */
[----:B------:R-:W-:Y:S02]  /*1410*/  WARPGROUP.DEPBAR.LE gsb0, 0x1 ;  /* 0x00008000000079c5 */ /* 0x000fe40000010100 */
[----:B------:R-:W-:Y:S05]  /*1420*/  @!P2 BRA `(.L_x_21) ;  /* 0x000000000004a947 */ /* 0x000fea0003800000 */
[----:B------:R-:W-:Y:S01]  /*1430*/  BPT.TRAP 0x1 ;  /* 0x000000040000795c */ /* 0x000fe20000300000 */
.L_x_21:
[----:B------:R-:W-:-:S13]  /*1440*/  ISETP.NE.AND P1, PT, R4, RZ, PT ;  /* 0x000000ff0400720c */ /* 0x000fda0003f25270 */
[----:B0-----:R-:W-:-:S05]  /*1450*/  @P1 LEA R8, R7, UR14, 0x3 ;  /* 0x0000000e07081c11 */ /* 0x001fca000f8e18ff */
[----:B------:R-:W-:-:S05]  /*1460*/  @P1 VIADD R9, R8, 0x36090 ;  /* 0x0003609008091836 */ /* 0x000fca0000000000 */
[----:B------:R-:W-:-:S04]  /*1470*/  @P1 PRMT R9, R2, 0x654, R9 ;  /* 0x0000065402091816 */ /* 0x000fc80000000009 */
[----:B------:R0:W-:Y:S01]  /*1480*/  @P1 SYNCS.ARRIVE.TRANS64.RED.A1T0 RZ, [R9+URZ], RZ ;  /* 0x000000ff09ff19a7 */ /* 0x0001e2000810043f */
[----:B------:R-:W-:-:S13]  /*1490*/  ISETP.GT.U32.AND P1, PT, R3, 0x1, PT ;  /* 0x000000010300780c */ /* 0x000fda0003f24070 */
[----:B0-----:R-:W-:Y:S05]  /*14a0*/  @P1 BRA `(.L_x_22) ;  /* 0x0000000000041947 */ /* 0x001fea0003800000 */
[----:B------:R-:W-:Y:S01]  /*14b0*/  BPT.TRAP 0x1 ;  /* 0x000000040000795c */ /* 0x000fe20000300000 */
.L_x_22:
[----:B------:R-:W-:Y:S01]  /*14c0*/  UIADD3 UR4, UR4, 0x1, URZ ;  /* 0x0000000104047890 */ /* 0x000fe2000fffe03f */
[----:B------:R-:W-:Y:S01]  /*14d0*/  ISETP.GT.AND P2, PT, R5, 0x1, PT ;  /* 0x000000010500780c */ /* 0x000fe20003f44270 */
[----:B------:R-:W-:Y:S02]  /*14e0*/  VIADD R7, R7, 0x1 ;  /* 0x0000000107077836 */ /* 0x000fe40000000000 */
[----:B------:R-:W-:Y:S01]  /*14f0*/  UISETP.NE.AND UP0, UPT, UR4, 0x12, UPT ;  /* 0x000000120400788c */ /* 0x000fe2000bf05270 */
[----:B------:R-:W-:Y:S02]  /*1500*/  VIADD R5, R5, 0xffffffff ;  /* 0xffffffff05057836 */ /* 0x000fe40000000000 */
[C---:B------:R-:W-:Y:S01]  /*1510*/  ISETP.NE.AND P1, PT, R7.reuse, 0x12, PT ;  /* 0x000000120700780c */ /* 0x040fe20003f25270 */
[----:B------:R-:W-:Y:S02]  /*1520*/  USEL UR5, URZ, 0x1, UP0 ;  /* 0x000000013f057887 */ /* 0x000fe40008000000 */
[----:B------:R-:W-:Y:S01]  /*1530*/  USEL UR4, UR4, URZ, UP0 ;  /* 0x0000003f04047287 */ /* 0x000fe20008000000 */
[----:B------:R-:W-:Y:S01]  /*1540*/  SEL R7, R7, RZ, P1 ;  /* 0x000000ff07077207 */ /* 0x000fe20000800000 */
[----:B------:R-:W-:-:S02]  /*1550*/  UPLOP3.LUT UP0, UPT, UPT, UPT, UPT, 0x80, 0x0 ;  /* 0x000000000000789c */ /* 0x000fc40003f0f070 */
[----:B------:R-:W-:Y:S01]  /*1560*/  LOP3.LUT R10, R10, UR5, RZ, 0x3c, !PT ;  /* 0x000000050a0a7c12 */ /* 0x000fe2000f8e3cff */
[----:B------:R-:W-:Y:S08]  /*1570*/  @P2 BRA `(.L_x_23) ;  /* 0xfffffffc00282947 */ /* 0x000ff0000383ffff */
.L_x_18:
[----:B------:R-:W-:Y:S02]  /*1580*/  WARPGROUP.DEPBAR.LE gsb0, 0x0 ;  /* 0x00008000000079c5 */ /* 0x000fe40000010000 */
[----:B------:R-:W-:Y:S05]  /*1590*/  @!P0 BRA `(.L_x_24) ;  /* 0x0000000000548947 */ /* 0x000fea0003800000 */
[----:B------:R-:W-:-:S04]  /*15a0*/  LOP3.LUT R5, R3, 0x1, RZ, 0xfc, !PT ;  /* 0x0000000103057812 */ /* 0x000fc800078efcff */
[----:B------:R-:W-:-:S13]  /*15b0*/  ISETP.NE.AND P0, PT, R5, 0x3, PT ;  /* 0x000000030500780c */ /* 0x000fda0003f05270 */
[----:B------:R-:W-:Y:S05]  /*15c0*/  @!P0 BRA `(.L_x_25) ;  /* 0x0000000000048947 */ /* 0x000fea0003800000 */
[----:B------:R-:W-:Y:S01]  /*15d0*/  BPT.TRAP 0x1 ;  /* 0x000000040000795c */ /* 0x000fe20000300000 */
.L_x_25:
[----:B------:R-:W-:Y:S01]  /*15e0*/  ISETP.NE.AND P0, PT, R4, RZ, PT ;  /* 0x000000ff0400720c */ /* 0x000fe20003f05270 */
[----:B------:R-:W-:Y:S01]  /*15f0*/  BSSY B0, `(.L_x_26) ;  /* 0x000000d000007945 */ /* 0x000fe20003800000 */
[----:B------:R-:W-:-:S11]  /*1600*/  ISETP.GT.U32.AND P1, PT, R3, 0x1, PT ;  /* 0x000000010300780c */ /* 0x000fd60003f24070 */
[----:B------:R-:W-:Y:S05]  /*1610*/  @!P0 BRA `(.L_x_27) ;  /* 0x0000000000288947 */ /* 0x000fea0003800000 */
[----:B------:R-:W0:Y:S01]  /*1620*/  S2R R8, SR_CgaCtaId ;  /* 0x0000000000087919 */ /* 0x000e220000008800 */
[----:B------:R-:W-:Y:S01]  /*1630*/  IMAD.WIDE.U32 R4, R6, 0x38e38e39, RZ ;  /* 0x38e38e3906047825 */ /* 0x000fe200078e00ff */
[----:B------:R-:W-:-:S04]  /*1640*/  MOV R3, 0x400 ;  /* 0x0000040000037802 */ /* 0x000fc80000000f00 */
[----:B------:R-:W-:-:S05]  /*1650*/  SHF.R.U32.HI R5, RZ, 0x2, R5 ;  /* 0x00000002ff057819 */ /* 0x000fca0000011605 */
[----:B------:R-:W-:Y:S01]  /*1660*/  IMAD R6, R5, -0x12, R6 ;  /* 0xffffffee05067824 */ /* 0x000fe200078e0206 */
[----:B0-----:R-:W-:-:S05]  /*1670*/  LEA R3, R8, R3, 0x18 ;  /* 0x0000000308037211 */ /* 0x001fca00078ec0ff */
[----:B------:R-:W-:-:S04]  /*1680*/  IMAD R6, R6, 0x8, R3 ;  /* 0x0000000806067824 */ /* 0x000fc800078e0203 */
[----:B------:R-:W-:-:S05]  /*1690*/  VIADD R3, R6, 0x36090 ;  /* 0x0003609006037836 */ /* 0x000fca0000000000 */
[----:B------:R-:W-:-:S04]  /*16a0*/  PRMT R3, R2, 0x654, R3 ;  /* 0x0000065402037816 */ /* 0x000fc80000000003 */
[----:B------:R0:W-:Y:S03]  /*16b0*/  SYNCS.ARRIVE.TRANS64.RED.A1T0 RZ, [R3+URZ], RZ ;  /* 0x000000ff03ff79a7 */ /* 0x0001e6000810043f */
.L_x_27:
[----:B------:R-:W-:Y:S05]  /*16c0*/  BSYNC B0 ;  /* 0x0000000000007941 */ /* 0x000fea0003800000 */
.L_x_26:
[----:B------:R-:W-:Y:S05]  /*16d0*/  @P1 BRA `(.L_x_24) ;  /* 0x0000000000041947 */ /* 0x000fea0003800000 */
[----:B------:R-:W-:Y:S01]  /*16e0*/  BPT.TRAP 0x1 ;  /* 0x000000040000795c */ /* 0x000fe20000300000 */
.L_x_24:
[----:B------:R-:W0:Y:S01]  /*16f0*/  S2R R2, SR_TID.X ;  /* 0x0000000000027919 */ /* 0x000e220000002100 */
[----:B------:R-:W-:Y:S01]  /*1700*/  ULDC.64 UR4, c[0x0][0x280] ;  /* 0x0000a00000047ab9 */ /* 0x000fe20000000a00 */
[----:B------:R-:W1:Y:S01]  /*1710*/  S2R R4, SR_CTAID.Y ;  /* 0x0000000000047919 */ /* 0x000e620000002600 */
[----:B------:R-:W2:Y:S01]  /*1720*/  S2R R9, SR_CTAID.X ;  /* 0x0000000000097919 */ /* 0x000ea20000002500 */
[----:B0-----:R-:W-:-:S04]  /*1730*/  SHF.R.S32.HI R3, RZ, 0x1f, R2 ;  /* 0x0000001fff037819 */ /* 0x001fc80000011402 */
[----:B------:R-:W-:Y:S01]  /*1740*/  LEA.HI R3, R3, R2, RZ, 0x7 ;  /* 0x0000000203037211 */ /* 0x000fe200078f38ff */
[----:B-1----:R-:W-:-:S03]  /*1750*/  IMAD.SHL.U32 R4, R4, 0x40, RZ ;  /* 0x0000004004047824 */ /* 0x002fc600078e00ff */
[----:B------:R-:W-:Y:S01]  /*1760*/  LOP3.LUT R3, R3, 0xffffff80, RZ, 0xc0, !PT ;  /* 0xffffff8003037812 */ /* 0x000fe200078ec0ff */
[----:B--2---:R-:W-:Y:S01]  /*1770*/  IMAD.SHL.U32 R8, R9, 0x80, RZ ;  /* 0x0000008009087824 */ /* 0x004fe200078e00ff */
[----:B------:R-:W-:-:S03]  /*1780*/  ISETP.GE.AND P0, PT, R4, UR5, PT ;  /* 0x0000000504007c0c */ /* 0x000fc6000bf06270 */
[----:B------:R-:W-:Y:S01]  /*1790*/  IMAD.IADD R10, R2, 0x1, -R3 ;  /* 0x00000001020a7824 */ /* 0x000fe200078e0a03 */
[----:B------:R-:W-:-:S04]  /*17a0*/  ISETP.GE.OR P0, PT, R8, UR4, P0 ;  /* 0x0000000408007c0c */ /* 0x000fc80008706670 */
[----:B------:R-:W-:-:S04]  /*17b0*/  SHF.R.S32.HI R7, RZ, 0x1f, R10 ;  /* 0x0000001fff077819 */ /* 0x000fc8000001140a */
[----:B------:R-:W-:-:S04]  /*17c0*/  LEA.HI R2, R7, R10, RZ, 0x2 ;  /* 0x0000000a07027211 */ /* 0x000fc800078f10ff */
[--C-:B------:R-:W-:Y:S02]  /*17d0*/  SHF.R.S32.HI R16, RZ, 0x2, R2.reuse ;  /* 0x00000002ff107819 */ /* 0x100fe40000011402 */
[----:B------:R-:W-:-:S04]  /*17e0*/  SHF.R.S32.HI R3, RZ, 0x1f, R2 ;  /* 0x0000001fff037819 */ /* 0x000fc80000011402 */
[----:B------:R-:W-:-:S04]  /*17f0*/  LEA.HI R3, R3, R16, RZ, 0x3 ;  /* 0x0000001003037211 */ /* 0x000fc800078f18ff */
[----:B------:R-:W-:Y:S01]  /*1800*/  LOP3.LUT R17, R3, 0xfffffff8, RZ, 0xc0, !PT ;  /* 0xfffffff803117812 */ /* 0x000fe200078ec0ff */
[----:B------:R-:W-:Y:S06]  /*1810*/  @P0 EXIT ;  /* 0x000000000000094d */ /* 0x000fec0003800000 */
[----:B------:R-:W-:Y:S01]  /*1820*/  LOP3.LUT R5, R2, 0x7ffffffc, RZ, 0xc0, !PT ;  /* 0x7ffffffc02057812 */ /* 0x000fe200078ec0ff */
[----:B------:R-:W-:Y:S01]  /*1830*/  IMAD.IADD R16, R16, 0x1, -R17 ;  /* 0x0000000110107824 */ /* 0x000fe200078e0a11 */
[----:B------:R-:W0:Y:S01]  /*1840*/  LDC.64 R2, c[0x0][0x658] ;  /* 0x00019600ff027b82 */ /* 0x000e220000000a00 */
[----:B------:R-:W-:Y:S02]  /*1850*/  LEA.HI R6, R7, R10, RZ, 0x5 ;  /* 0x0000000a07067211 */ /* 0x000fe400078f28ff */
[----:B------:R-:W-:Y:S01]  /*1860*/  IMAD.IADD R5, R10, 0x1, -R5 ;  /* 0x000000010a057824 */ /* 0x000fe200078e0a05 */
[----:B------:R-:W-:Y:S02]  /*1870*/  SHF.R.S32.HI R17, RZ, 0x1f, R16 ;  /* 0x0000001fff117819 */ /* 0x000fe40000011410 */
[----:B------:R-:W-:Y:S01]  /*1880*/  SHF.R.S32.HI R11, RZ, 0x5, R6 ;  /* 0x00000005ff0b7819 */ /* 0x000fe20000011406 */
[----:B------:R-:W-:Y:S01]  /*1890*/  IMAD.SHL.U32 R5, R5, 0x2, RZ ;  /* 0x0000000205057824 */ /* 0x000fe200078e00ff */
[----:B----45:R-:W-:Y:S01]  /*18a0*/  FSETP.NEU.AND P1, PT, R14, RZ, PT ;  /* 0x000000ff0e00720b */ /* 0x030fe20003f2d000 */
[----:B------:R-:W-:-:S03]  /*18b0*/  IMAD.WIDE R6, R9, 0x80, R16 ;  /* 0x0000008009067825 */ /* 0x000fc600078e0210 */
[----:B------:R-:W-:Y:S01]  /*18c0*/  SHF.R.S32.HI R9, RZ, 0x1f, R5 ;  /* 0x0000001fff097819 */ /* 0x000fe20000011405 */
[C---:B------:R-:W-:Y:S01]  /*18d0*/  IMAD R13, R11.reuse, -0x10, -R8 ;  /* 0xfffffff00b0d7824 */ /* 0x040fe200078e0a08 */
[C---:B------:R-:W-:Y:S01]  /*18e0*/  IADD3 R8, P0, R4.reuse, R5, RZ ;  /* 0x0000000504087210 */ /* 0x040fe20007f1e0ff */
[----:B------:R-:W-:Y:S01]  /*18f0*/  IMAD.WIDE R6, R11, 0x10, R6 ;  /* 0x000000100b067825 */ /* 0x000fe200078e0206 */
[----:B---3--:R-:W-:Y:S02]  /*1900*/  IADD3 R15, -R5, UR5, -R4 ;  /* 0x00000005050f7c10 */ /* 0x008fe4000fffe904 */
[----:B------:R-:W-:Y:S02]  /*1910*/  LEA.HI.X.SX32 R9, R4, R9, 0x1, P0 ;  /* 0x0000000904097211 */ /* 0x000fe400000f0eff */
[----:B------:R-:W-:Y:S02]  /*1920*/  IADD3 R16, R13, UR4, -R16 ;  /* 0x000000040d107c10 */ /* 0x000fe4000fffe810 */
[----:B------:R-:W-:Y:S01]  /*1930*/  ISETP.GT.AND P4, PT, R15, RZ, PT ;  /* 0x000000ff0f00720c */ /* 0x000fe20003f84270 */
[-C--:B0-----:R-:W-:Y:S01]  /*1940*/  IMAD R4, R7, R2.reuse, RZ ;  /* 0x0000000207047224 */ /* 0x081fe200078e02ff */
[----:B------:R-:W-:Y:S01]  /*1950*/  SHF.L.U64.HI R19, R2, 0x3, R3 ;  /* 0x0000000302137819 */ /* 0x000fe20000010203 */
[----:B------:R-:W-:Y:S01]  /*1960*/  IMAD.WIDE.U32 R10, R6, R2, R8 ;  /* 0x00000002060a7225 */ /* 0x000fe200078e0008 */
[----:B------:R-:W-:-:S02]  /*1970*/  P2R R5, PR, RZ, 0x10 ;  /* 0x00000010ff057803 */ /* 0x000fc40000000000 */
[----:B------:R-:W-:Y:S01]  /*1980*/  ISETP.GT.AND P0, PT, R16, RZ, P4 ;  /* 0x000000ff1000720c */ /* 0x000fe20002704270 */
[----:B------:R-:W-:Y:S01]  /*1990*/  IMAD R13, R6, R3, R4 ;  /* 0x00000003060d7224 */ /* 0x000fe200078e0204 */
[C---:B------:R-:W-:Y:S01]  /*19a0*/  SHF.L.U64.HI R18, R2.reuse, 0x6, R3 ;  /* 0x0000000602127819 */ /* 0x040fe20000010203 */
[C---:B------:R-:W-:Y:S02]  /*19b0*/  IMAD.SHL.U32 R20, R2.reuse, 0x8, RZ ;  /* 0x0000000802147824 */ /* 0x040fe400078e00ff */
[----:B------:R-:W-:Y:S02]  /*19c0*/  IMAD.SHL.U32 R17, R2, 0x40, RZ ;  /* 0x0000004002117824 */ /* 0x000fe400078e00ff */
[----:B------:R-:W-:Y:S01]  /*19d0*/  IMAD.IADD R13, R11, 0x1, R13 ;  /* 0x000000010b0d7824 */ /* 0x000fe200078e020d */
[----:B------:R-:W-:Y:S06]  /*19e0*/  @!P1 BRA `(.L_x_28) ;  /* 0x00000030008c9947 */ /* 0x000fec0003800000 */
[----:B------:R-:W-:Y:S01]  /*19f0*/  ULDC.64 UR6, c[0x0][0x630] ;  /* 0x00018c0000067ab9 */ /* 0x000fe20000000a00 */
[----:B------:R-:W-:Y:S01]  /*1a00*/  ULDC.64 UR8, c[0x0][0x628] ;  /* 0x00018a0000087ab9 */ /* 0x000fe20000000a00 */
[----:B------:R-:W-:Y:S01]  /*1a10*/  IMAD R21, R7, UR6, RZ ;  /* 0x0000000607157c24 */ /* 0x000fe2000f8e02ff */
[----:B------:R-:W-:Y:S01]  /*1a20*/  ULDC.64 UR4, c[0x0][0x650] ;  /* 0x0001940000047ab9 */ /* 0x000fe20000000a00 */
[----:B------:R-:W-:-:S04]  /*1a30*/  IMAD.WIDE.U32 R2, R6, UR6, R8 ;  /* 0x0000000606027c25 */ /* 0x000fc8000f8e0008 */
[----:B------:R-:W-:Y:S01]  /*1a40*/  IMAD R21, R6, UR7, R21 ;  /* 0x0000000706157c24 */ /* 0x000fe2000f8e0215 */
[----:B------:R-:W-:-:S03]  /*1a50*/  LEA R4, P1, R2, UR8, 0x1 ;  /* 0x0000000802047c11 */ /* 0x000fc6000f8208ff */
[----:B------:R-:W-:-:S05]  /*1a60*/  IMAD.IADD R3, R3, 0x1, R21 ;  /* 0x0000000103037824 */ /* 0x000fca00078e0215 */
[----:B------:R-:W-:-:S05]  /*1a70*/  LEA.HI.X R5, R2, UR9, R3, 0x1, P1 ;  /* 0x0000000902057c11 */ /* 0x000fca00088f0c03 */
[----:B------:R-:W2:Y:S01]  /*1a80*/  @P0 LDG.E.LTC128B.U16 R22, desc[UR12][R4.64] ;  /* 0x0000000c04160981 */ /* 0x000ea2000c1e1520 */
[----:B------:R-:W-:Y:S01]  /*1a90*/  ISETP.GT.AND P3, PT, R15, 0x1, PT ;  /* 0x000000010f00780c */ /* 0x000fe20003f64270 */
[----:B------:R-:W-:Y:S01]  /*1aa0*/  BSSY B0, `(.L_x_29) ;  /* 0x000000c000007945 */ /* 0x000fe20003800000 */
[----:B------:R-:W-:Y:S02]  /*1ab0*/  LEA R2, P2, R10, UR4, 0x1 ;  /* 0x000000040a027c11 */ /* 0x000fe4000f8408ff */
[----:B------:R-:W-:Y:S01]  /*1ac0*/  ISETP.GT.AND P1, PT, R16, RZ, P3 ;  /* 0x000000ff1000720c */ /* 0x000fe20001f24270 */
[----:B--2---:R-:W-:-:S05]  /*1ad0*/  HADD2.F32 R3, -RZ, R22.H0_H0 ;  /* 0x20000016ff037230 */ /* 0x004fca0000004100 */
[----:B------:R-:W-:-:S04]  /*1ae0*/  FMUL R3, R3, R14 ;  /* 0x0000000e03037220 */ /* 0x000fc80000400000 */
[----:B------:R-:W-:-:S05]  /*1af0*/  FFMA R3, R56, R0, R3 ;  /* 0x0000000038037223 */ /* 0x000fca0000000003 */
[----:B------:R-:W-:Y:S02]  /*1b00*/  F2FP.F16.F32.PACK_AB R11, RZ, R3 ;  /* 0x00000003ff0b723e */ /* 0x000fe400000000ff */
[----:B------:R-:W-:Y:S02]  /*1b10*/  P2R R3, PR, RZ, 0x8 ;  /* 0x00000008ff037803 */ /* 0x000fe40000000000 */
[----:B------:R-:W-:-:S05]  /*1b20*/  LEA.HI.X R3, R10, UR5, R13, 0x1, P2 ;  /* 0x000000050a037c11 */ /* 0x000fca00090f0c0d */
[----:B------:R0:W-:Y:S01]  /*1b30*/  @P0 STG.E.U16 desc[UR12][R2.64], R11 ;  /* 0x0000000b02000986 */ /* 0x0001e2000c10150c */
[----:B------:R-:W-:Y:S05]  /*1b40*/  @!P1 BRA `(.L_x_30) ;  /* 0x0000000000049947 */ /* 0x000fea0003800000 */
[----:B------:R1:W5:Y:S02]  /*1b50*/  LDG.E.LTC128B.U16 R22, desc[UR12][R4.64+0x2] ;  /* 0x0000020c04167981 */ /* 0x000364000c1e1520 */
.L_x_30:
[----:B------:R-:W-:Y:S05]  /*1b60*/  BSYNC B0 ;  /* 0x0000000000007941 */ /* 0x000fea0003800000 */
.L_x_29:
[----:B------:R-:W-:Y:S01]  /*1b70*/  USHF.L.U32 UR4, UR6, 0x3, URZ ;  /* 0x0000000306047899 */ /* 0x000fe2000800063f */
[----:B-----5:R-:W-:Y:S01]  /*1b80*/  HADD2.F32 R13, -RZ, R22.H0_H0 ;  /* 0x20000016ff0d7230 */ /* 0x020fe20000004100 */
[----:B------:R-:W-:Y:S01]  /*1b90*/  USHF.L.U64.HI UR5, UR6, 0x3, UR7 ;  /* 0x0000000306057899 */ /* 0x000fe20008010207 */
[----:B------:R-:W-:-:S03]  /*1ba0*/  ISETP.GT.AND P0, PT, R16, 0x8, P4 ;  /* 0x000000081000780c */ /* 0x000fc60002704270 */
[----:B------:R-:W-:Y:S02]  /*1bb0*/  IMAD.U32 R10, RZ, RZ, UR4 ;  /* 0x00000004ff0a7e24 */ /* 0x000fe4000f8e00ff */
[----:B------:R-:W-:Y:S01]  /*1bc0*/  FMUL R56, R13, R14 ;  /* 0x0000000e0d387220 */ /* 0x000fe20000400000 */
[----:B0-----:R-:W-:-:S03]  /*1bd0*/  IMAD.U32 R11, RZ, RZ, UR5 ;  /* 0x00000005ff0b7e24 */ /* 0x001fc6000f8e00ff */
[----:B------:R-:W-:Y:S01]  /*1be0*/  FFMA R56, R57, R0, R56 ;  /* 0x0000000039387223 */ /* 0x000fe20000000038 */
[----:B------:R-:W-:-:S04]  /*1bf0*/  IMAD.WIDE.U32 R12, R6, UR6, R10 ;  /* 0x00000006060c7c25 */ /* 0x000fc8000f8e000a */
[----:B------:R-:W-:Y:S02]  /*1c00*/  F2FP.F16.F32.PACK_AB R57, RZ, R56 ;  /* 0x00000038ff39723e */ /* 0x000fe400000000ff */
[----:B------:R-:W-:-:S03]  /*1c10*/  IADD3 R23, P2, R8, R12, RZ ;  /* 0x0000000c08177210 */ /* 0x000fc60007f5e0ff */
[----:B------:R0:W-:Y:S01]  /*1c20*/  @P1 STG.E.U16 desc[UR12][R2.64+0x2], R57 ;  /* 0x0000023902001986 */ /* 0x0001e2000c10150c */
[----:B------:R-:W-:Y:S02]  /*1c30*/  IADD3.X R56, R9, R21, R13, P2, !PT ;  /* 0x0000001509387210 */ /* 0x000fe400017fe40d */
[----:B------:R-:W-:-:S04]  /*1c40*/  LEA R12, P2, R23, UR8, 0x1 ;  /* 0x00000008170c7c11 */ /* 0x000fc8000f8408ff */
[----:B------:R-:W-:-:S05]  /*1c50*/  LEA.HI.X R13, R23, UR9, R56, 0x1, P2 ;  /* 0x00000009170d7c11 */ /* 0x000fca00090f0c38 */
[----:B------:R-:W2:Y:S01]  /*1c60*/  @P0 LDG.E.LTC128B.U16 R22, desc[UR12][R12.64] ;  /* 0x0000000c0c160981 */ /* 0x000ea2000c1e1520 */
[C---:B------:R-:W-:Y:S01]  /*1c70*/  IMAD.SHL.U32 R23, R20.reuse, 0x2, RZ ;  /* 0x0000000214177824 */ /* 0x040fe200078e00ff */
[----:B------:R-:W-:Y:S01]  /*1c80*/  SHF.L.U64.HI R19, R20, 0x1, R19 ;  /* 0x0000000114137819 */ /* 0x000fe20000010213 */
[----:B------:R-:W-:Y:S01]  /*1c90*/  BSSY B0, `(.L_x_31) ;  /* 0x000000b000007945 */ /* 0x000fe20003800000 */
[----:B------:R-:W-:Y:S02]  /*1ca0*/  ISETP.GT.AND P1, PT, R16, 0x8, P3 ;  /* 0x000000081000780c */ /* 0x000fe40001f24270 */
[----:B------:R-:W-:Y:S01]  /*1cb0*/  IADD3 R20, P2, R23, R2, RZ ;  /* 0x0000000217147210 */ /* 0x000fe20007f5e0ff */
[----:B--2---:R-:W-:-:S05]  /*1cc0*/  HADD2.F32 R21, -RZ, R22.H0_H0 ;  /* 0x20000016ff157230 */ /* 0x004fca0000004100 */
[----:B------:R-:W-:-:S04]  /*1cd0*/  FMUL R21, R21, R14 ;  /* 0x0000000e15157220 */ /* 0x000fc80000400000 */
[----:B------:R-:W-:-:S05]  /*1ce0*/  FFMA R21, R58, R0, R21 ;  /* 0x000000003a157223 */ /* 0x000fca0000000015 */
[----:B------:R-:W-:Y:S01]  /*1cf0*/  F2FP.F16.F32.PACK_AB R56, RZ, R21 ;  /* 0x00000015ff38723e */ /* 0x000fe200000000ff */
[----:B------:R-:W-:-:S05]  /*1d00*/  IMAD.X R21, R19, 0x1, R3, P2 ;  /* 0x0000000113157824 */ /* 0x000fca00010e0603 */
[----:B------:R0:W-:Y:S01]  /*1d10*/  @P0 STG.E.U16 desc[UR12][R20.64], R56 ;  /* 0x0000003814000986 */ /* 0x0001e2000c10150c */
[----:B------:R-:W-:Y:S05]  /*1d20*/  @!P1 BRA `(.L_x_32) ;  /* 0x0000000000049947 */ /* 0x000fea0003800000 */
[----:B------:R2:W5:Y:S02]  /*1d30*/  LDG.E.LTC128B.U16 R22, desc[UR12][R12.64+0x2] ;  /* 0x0000020c0c167981 */ /* 0x000564000c1e1520 */
.L_x_32:
[----:B------:R-:W-:Y:S05]  /*1d40*/  BSYNC B0 ;  /* 0x0000000000007941 */ /* 0x000fea0003800000 */
.L_x_31:
[----:B0----5:R-:W-:Y:S01]  /*1d50*/  HADD2.F32 R57, -RZ, R22.H0_H0 ;  /* 0x20000016ff397230 */ /* 0x021fe20000004100 */
[----:B------:R-:W-:Y:S01]  /*1d60*/  ISETP.GT.AND P3, PT, R15, 0x8, PT ;  /* 0x000000080f00780c */ /* 0x000fe20003f64270 */
[----:B------:R-:W-:Y:S03]  /*1d70*/  BSSY B0, `(.L_x_33) ;  /* 0x0000009000007945 */ /* 0x000fe60003800000 */
[----:B------:R-:W-:Y:S01]  /*1d80*/  FMUL R56, R57, R14 ;  /* 0x0000000e39387220 */ /* 0x000fe20000400000 */
[----:B------:R-:W-:Y:S02]  /*1d90*/  ISETP.GT.AND P0, PT, R16, RZ, P3 ;  /* 0x000000ff1000720c */ /* 0x000fe40001f04270 */
[----:B------:R-:W-:Y:S01]  /*1da0*/  P2R R57, PR, RZ, 0x8 ;  /* 0x00000008ff397803 */ /* 0x000fe20000000000 */
[----:B------:R-:W-:-:S05]  /*1db0*/  FFMA R56, R59, R0, R56 ;  /* 0x000000003b387223 */ /* 0x000fca0000000038 */
[----:B------:R-:W-:-:S05]  /*1dc0*/  F2FP.F16.F32.PACK_AB R56, RZ, R56 ;  /* 0x00000038ff38723e */ /* 0x000fca00000000ff */
[----:B------:R0:W-:Y:S01]  /*1dd0*/  @P1 STG.E.U16 desc[UR12][R20.64+0x2], R56 ;  /* 0x0000023814001986 */ /* 0x0001e2000c10150c */
[----:B------:R-:W-:Y:S05]  /*1de0*/  @!P0 BRA `(.L_x_34) ;  /* 0x0000000000048947 */ /* 0x000fea0003800000 */
[----:B------:R3:W5:Y:S02]  /*1df0*/  LDG.E.LTC128B.U16 R22, desc[UR12][R4.64+0x10] ;  /* 0x0000100c04167981 */ /* 0x000764000c1e1520 */
.L_x_34:
[----:B------:R-:W-:Y:S05]  /*1e00*/  BSYNC B0 ;  /* 0x0000000000007941 */ /* 0x000fea0003800000 */
.L_x_33:
[----:B-----5:R-:W-:Y:S01]  /*1e10*/  HADD2.F32 R57, -RZ, R22.H0_H0 ;  /* 0x20000016ff397230 */ /* 0x020fe20000004100 */
[----:B------:R-:W-:Y:S01]  /*1e20*/  ISETP.GT.AND P2, PT, R15, 0x9, PT ;  /* 0x000000090f00780c */ /* 0x000fe20003f44270 */
[----:B------:R-:W-:Y:S03]  /*1e30*/  BSSY B0, `(.L_x_35) ;  /* 0x0000009000007945 */ /* 0x000fe60003800000 */
[----:B------:R-:W-:Y:S01]  /*1e40*/  FMUL R57, R57, R14 ;  /* 0x0000000e39397220 */ /* 0x000fe20000400000 */
[----:B------:R-:W-:Y:S02]  /*1e50*/  ISETP.GT.AND P1, PT, R16, RZ, P2 ;  /* 0x000000ff1000720c */ /* 0x000fe40001724270 */
[----:B0-----:R-:W-:Y:S01]  /*1e60*/  P2R R56, PR, RZ, 0x4 ;  /* 0x00000004ff387803 */ /* 0x001fe20000000000 */
[----:B------:R-:W-:-:S05]  /*1e70*/  FFMA R57, R60, R0, R57 ;  /* 0x000000003c397223 */ /* 0x000fca0000000039 */
[----:B------:R-:W-:-:S05]  /*1e80*/  F2FP.F16.F32.PACK_AB R57, RZ, R57 ;  /* 0x00000039ff39723e */ /* 0x000fca00000000ff */
[----:B------:R0:W-:Y:S01]  /*1e90*/  @P0 STG.E.U16 desc[UR12][R2.64+0x10], R57 ;  /* 0x0000103902000986 */ /* 0x0001e2000c10150c */
[----:B------:R-:W-:Y:S05]  /*1ea0*/  @!P1 BRA `(.L_x_36) ;  /* 0x0000000000049947 */ /* 0x000fea0003800000 */
[----:B------:R4:W5:Y:S02]  /*1eb0*/  LDG.E.LTC128B.U16 R22, desc[UR12][R4.64+0x12] ;  /* 0x0000120c04167981 */ /* 0x000964000c1e1520 */
.L_x_36:
[----:B------:R-:W-:Y:S05]  /*1ec0*/  BSYNC B0 ;  /* 0x0000000000007941 */ /* 0x000fea0003800000 */
.L_x_35:
[----:B0----5:R-:W-:Y:S01]  /*1ed0*/  HADD2.F32 R57, -RZ, R22.H0_H0 ;  /* 0x20000016ff397230 */ /* 0x021fe20000004100 */
[----:B------:R-:W-:Y:S01]  /*1ee0*/  ISETP.GT.AND P0, PT, R16, 0x8, P3 ;  /* 0x000000081000780c */ /* 0x000fe20001f04270 */
[----:B------:R-:W-:Y:S03]  /*1ef0*/  BSSY B0, `(.L_x_37) ;  /* 0x0000007000007945 */ /* 0x000fe60003800000 */
[----:B------:R-:W-:-:S04]  /*1f00*/  FMUL R56, R57, R14 ;  /* 0x0000000e39387220 */ /* 0x000fc80000400000 */
[----:B------:R-:W-:-:S05]  /*1f10*/  FFMA R56, R61, R0, R56 ;  /* 0x000000003d387223 */ /* 0x000fca0000000038 */
[----:B------:R-:W-:-:S05]  /*1f20*/  F2FP.F16.F32.PACK_AB R56, RZ, R56 ;  /* 0x00000038ff38723e */ /* 0x000fca00000000ff */
[----:B------:R0:W-:Y:S01]  /*1f30*/  @P1 STG.E.U16 desc[UR12][R2.64+0x12], R56 ;  /* 0x0000123802001986 */ /* 0x0001e2000c10150c */
[----:B------:R-:W-:Y:S05]  /*1f40*/  @!P0 BRA `(.L_x_38) ;  /* 0x0000000000048947 */ /* 0x000fea0003800000 */
[----:B------:R0:W5:Y:S02]  /*1f50*/  LDG.E.LTC128B.U16 R22, desc[UR12][R12.64+0x10] ;  /* 0x0000100c0c167981 */ /* 0x000164000c1e1520 */
.L_x_38:
[----:B------:R-:W-:Y:S05]  /*1f60*/  BSYNC B0 ;  /* 0x0000000000007941 */ /* 0x000fea0003800000 */
.L_x_37:
[----:B-----5:R-:W-:Y:S01]  /*1f70*/  HADD2.F32 R57, -RZ, R22.H0_H0 ;  /* 0x20000016ff397230 */ /* 0x020fe20000004100 */
        /* <DEDUP_REMOVED lines=8> */
.L_x_40:
[----:B------:R-:W-:Y:S05]  /*2000*/  BSYNC B0 ;  /* 0x0000000000007941 */ /* 0x000fea0003800000 */
.L_x_39:
[----:B-----5:R-:W-:Y:S01]  /*2010*/  HADD2.F32 R59, -RZ, R22.H0_H0 ;  /* 0x20000016ff3b7230 */ /* 0x020fe20000004100 */
[----:B------:R-:W-:Y:S01]  /*2020*/  ISETP.GT.AND P3, PT, R15, 0x10, PT ;  /* 0x000000100f00780c */ /* 0x000fe20003f64270 */
[C---:B0-----:R-:W-:Y:S01]  /*2030*/  IMAD.SHL.U32 R57, R17.reuse, 0x2, RZ ;  /* 0x0000000211397824 */ /* 0x041fe200078e00ff */
[----:B------:R-:W-:Y:S01]  /*2040*/  SHF.L.U64.HI R17, R17, 0x1, R18 ;  /* 0x0000000111117819 */ /* 0x000fe20000010212 */
[----:B------:R-:W-:Y:S01]  /*2050*/  BSSY B0, `(.L_x_41) ;  /* 0x000000b000007945 */ /* 0x000fe20003800000 */
[----:B------:R-:W-:Y:S02]  /*2060*/  FMUL R56, R59, R14 ;  /* 0x0000000e3b387220 */ /* 0x000fe40000400000 */
[----:B------:R-:W-:Y:S02]  /*2070*/  IADD3 R18, P0, P2, R57, R2, R23 ;  /* 0x0000000239127210 */ /* 0x000fe40007a1e017 */
[----:B------:R-:W-:Y:S01]  /*2080*/  FFMA R56, R63, R0, R56 ;  /* 0x000000003f387223 */ /* 0x000fe20000000038 */
[----:B------:R-:W-:-:S02]  /*2090*/  P2R R23, PR, RZ, 0x8 ;  /* 0x00000008ff177803 */ /* 0x000fc40000000000 */
[----:B------:R-:W-:Y:S02]  /*20a0*/  IADD3.X R19, R17, R3, R19, P0, P2 ;  /* 0x0000000311137210 */ /* 0x000fe400007e4413 */
[----:B------:R-:W-:Y:S02]  /*20b0*/  F2FP.F16.F32.PACK_AB R56, RZ, R56 ;  /* 0x00000038ff38723e */ /* 0x000fe400000000ff */
[----:B------:R-:W-:-:S03]  /*20c0*/  ISETP.GT.AND P0, PT, R16, RZ, P3 ;  /* 0x000000ff1000720c */ /* 0x000fc60001f04270 */
[----:B------:R0:W-:Y:S10]  /*20d0*/  @P1 STG.E.U16 desc[UR12][R20.64+0x12], R56 ;  /* 0x0000123814001986 */ /* 0x0001f4000c10150c */
[----:B------:R-:W-:Y:S05]  /*20e0*/  @!P0 BRA `(.L_x_42) ;  /* 0x0000000000048947 */ /* 0x000fea0003800000 */
[----:B------:R0:W5:Y:S02]  /*20f0*/  LDG.E.LTC128B.U16 R22, desc[UR12][R4.64+0x20] ;  /* 0x0000200c04167981 */ /* 0x000164000c1e1520 */
.L_x_42:
[----:B------:R-:W-:Y:S05]  /*2100*/  BSYNC B0 ;  /* 0x0000000000007941 */ /* 0x000fea0003800000 */
.L_x_41:
[----:B-----5:R-:W-:Y:S01]  /*2110*/  HADD2.F32 R23, -RZ, R22.H0_H0 ;  /* 0x20000016ff177230 */ /* 0x020fe20000004100 */
[----:B------:R-:W-:Y:S01]  /*2120*/  ISETP.GT.AND P1, PT, R15, 0x11, PT ;  /* 0x000000110f00780c */ /* 0x000fe20003f24270 */
[----:B------:R-:W-:Y:S03]  /*2130*/  BSSY B0, `(.L_x_43) ;  /* 0x0000009000007945 */ /* 0x000fe60003800000 */
[----:B------:R-:W-:-:S04]  /*2140*/  FMUL R23, R23, R14 ;  /* 0x0000000e17177220 */ /* 0x000fc80000400000 */
[----:B------:R-:W-:-:S05]  /*2150*/  FFMA R23, R64, R0, R23 ;  /* 0x0000000040177223 */ /* 0x000fca0000000017 */
[----:B------:R-:W-:-:S05]  /*2160*/  F2FP.F16.F32.PACK_AB R23, RZ, R23 ;  /* 0x00000017ff17723e */ /* 0x000fca00000000ff */
[----:B------:R1:W-:Y:S01]  /*2170*/  @P0 STG.E.U16 desc[UR12][R2.64+0x20], R23 ;  /* 0x0000201702000986 */ /* 0x0003e2000c10150c */
[----:B------:R-:W-:Y:S02]  /*2180*/  ISETP.GT.AND P0, PT, R16, RZ, P1 ;  /* 0x000000ff1000720c */ /* 0x000fe40000f04270 */
[----:B-1----:R-:W-:-:S11]  /*2190*/  P2R R23, PR, RZ, 0x2 ;  /* 0x00000002ff177803 */ /* 0x002fd60000000000 */
[----:B------:R-:W-:Y:S05]  /*21a0*/  @!P0 BRA `(.L_x_44) ;  /* 0x0000000000048947 */ /* 0x000fea0003800000 */
[----:B------:R1:W5:Y:S02]  /*21b0*/  LDG.E.LTC128B.U16 R22, desc[UR12][R4.64+0x22] ;  /* 0x0000220c04167981 */ /* 0x000364000c1e1520 */
.L_x_44:
[----:B------:R-:W-:Y:S05]  /*21c0*/  BSYNC B0 ;  /* 0x0000000000007941 */ /* 0x000fea0003800000 */
.L_x_43:
[----:B-----5:R-:W-:Y:S01]  /*21d0*/  HADD2.F32 R23, -RZ, R22.H0_H0 ;  /* 0x20000016ff177230 */ /* 0x020fe20000004100 */
[----:B------:R-:W-:Y:S04]  /*21e0*/  BSSY B0, `(.L_x_45) ;  /* 0x0000008000007945 */ /* 0x000fe80003800000 */
[----:B0-----:R-:W-:-:S04]  /*21f0*/  FMUL R56, R23, R14 ;  /* 0x0000000e17387220 */ /* 0x001fc80000400000 */
[----:B------:R-:W-:-:S05]  /*2200*/  FFMA R56, R65, R0, R56 ;  /* 0x0000000041387223 */ /* 0x000fca0000000038 */
[----:B------:R-:W-:-:S05]  /*2210*/  F2FP.F16.F32.PACK_AB R56, RZ, R56 ;  /* 0x00000038ff38723e */ /* 0x000fca00000000ff */
[----:B------:R0:W-:Y:S01]  /*2220*/  @P0 STG.E.U16 desc[UR12][R2.64+0x22], R56 ;  /* 0x0000223802000986 */ /* 0x0001e2000c10150c */
[----:B------:R-:W-:-:S13]  /*2230*/  ISETP.GT.AND P0, PT, R16, 0x8, P3 ;  /* 0x000000081000780c */ /* 0x000fda0001f04270 */
[----:B0-----:R-:W-:Y:S05]  /*2240*/  @!P0 BRA `(.L_x_46) ;  /* 0x0000000000048947 */ /* 0x001fea0003800000 */
[----:B------:R0:W5:Y:S02]  /*2250*/  LDG.E.LTC128B.U16 R22, desc[UR12][R12.64+0x20] ;  /* 0x0000200c0c167981 */ /* 0x000164000c1e1520 */
.L_x_46:
[----:B------:R-:W-:Y:S05]  /*2260*/  BSYNC B0 ;  /* 0x0000000000007941 */ /* 0x000fea0003800000 */
.L_x_45:
[----:B-----5:R-:W-:Y:S01]  /*2270*/  HADD2.F32 R23, -RZ, R22.H0_H0 ;  /* 0x20000016ff177230 */ /* 0x020fe20000004100 */
[----:B------:R-:W-:Y:S01]  /*2280*/  BSSY B0, `(.L_x_47) ;  /* 0x000000c000007945 */ /* 0x000fe20003800000 */
[----:B------:R-:W-:-:S03]  /*2290*/  PRMT R56, R22, 0x7610, R56 ;  /* 0x0000761016387816 */ /* 0x000fc60000000038 */
[----:B------:R-:W-:-:S04]  /*22a0*/  FMUL R23, R23, R14 ;  /* 0x0000000e17177220 */ /* 0x000fc80000400000 */
[----:B------:R-:W-:-:S05]  /*22b0*/  FFMA R23, R66, R0, R23 ;  /* 0x0000000042177223 */ /* 0x000fca0000000017 */
[----:B------:R-:W-:-:S04]  /*22c0*/  F2FP.F16.F32.PACK_AB R23, RZ, R23 ;  /* 0x00000017ff17723e */ /* 0x000fc800000000ff */
[----:B------:R-:W-:-:S05]  /*22d0*/  PRMT R58, R23, 0x7610, R58 ;  /* 0x00007610173a7816 */ /* 0x000fca000000003a */
[----:B------:R0:W-:Y:S01]  /*22e0*/  @P0 STG.E.U16 desc[UR12][R20.64+0x20], R58 ;  /* 0x0000203a14000986 */ /* 0x0001e2000c10150c */
[----:B------:R-:W-:-:S05]  /*22f0*/  IADD3 R59, P0, R6, 0x40, RZ ;  /* 0x00000040063b7810 */ /* 0x000fca0007f1e0ff */
[----:B------:R-:W-:Y:S01]  /*2300*/  IMAD.X R23, RZ, RZ, R7, P0 ;  /* 0x000000ffff177224 */ /* 0x000fe200000e0607 */
[----:B------:R-:W-:-:S13]  /*2310*/  ISETP.GT.AND P0, PT, R16, 0x8, P1 ;  /* 0x000000081000780c */ /* 0x000fda0000f04270 */
[----:B0-----:R-:W-:Y:S05]  /*2320*/  @!P0 BRA `(.L_x_48) ;  /* 0x0000000000048947 */ /* 0x001fea0003800000 */
[----:B------:R0:W5:Y:S02]  /*2330*/  LDG.E.LTC128B.U16 R56, desc[UR12][R12.64+0x22] ;  /* 0x0000220c0c387981 */ /* 0x000164000c1e1520 */
.L_x_48:
[----:B------:R-:W-:Y:S05]  /*2340*/  BSYNC B0 ;  /* 0x0000000000007941 */ /* 0x000fea0003800000 */
.L_x_47:
[----:B-----5:R-:W-:Y:S01]  /*2350*/  HADD2.F32 R7, -RZ, R56.H0_H0 ;  /* 0x20000038ff077230 */ /* 0x020fe20000004100 */
[----:B------:R-:W-:Y:S01]  /*2360*/  ISETP.GT.AND P2, PT, R15, 0x18, PT ;  /* 0x000000180f00780c */ /* 0x000fe20003f44270 */
[----:B------:R-:W-:Y:S01]  /*2370*/  IMAD.WIDE.U32 R10, R59, UR6, R10 ;  /* 0x000000063b0a7c25 */ /* 0x000fe2000f8e000a */
[----:B------:R-:W-:Y:S03]  /*2380*/  BSSY B0, `(.L_x_49) ;  /* 0x0000014000007945 */ /* 0x000fe60003800000 */
[----:B------:R-:W-:-:S04]  /*2390*/  FMUL R6, R7, R14 ;  /* 0x0000000e07067220 */ /* 0x000fc80000400000 */
[----:B------:R-:W-:-:S05]  /*23a0*/  FFMA R6, R67, R0, R6 ;  /* 0x0000000043067223 */ /* 0x000fca0000000006 */
[----:B------:R-:W-:Y:S01]  /*23b0*/  F2FP.F16.F32.PACK_AB R7, RZ, R6 ;  /* 0x00000006ff07723e */ /* 0x000fe200000000ff */
[----:B------:R-:W-:Y:S02]  /*23c0*/  IMAD R6, R23, UR6, RZ ;  /* 0x0000000617067c24 */ /* 0x000fe4000f8e02ff */
[----:B------:R-:W-:Y:S01]  /*23d0*/  IMAD.WIDE.U32 R22, R59, UR6, R8 ;  /* 0x000000063b167c25 */ /* 0x000fe2000f8e0008 */
[----:B------:R-:W-:-:S03]  /*23e0*/  PRMT R58, R7, 0x7610, R58 ;  /* 0x00007610073a7816 */ /* 0x000fc6000000003a */
[----:B------:R-:W-:Y:S02]  /*23f0*/  IMAD R61, R59, UR7, R6 ;  /* 0x000000073b3d7c24 */ /* 0x000fe4000f8e0206 */
[----:B------:R0:W-:Y:S01]  /*2400*/  @P0 STG.E.U16 desc[UR12][R20.64+0x22], R58 ;  /* 0x0000223a14000986 */ /* 0x0001e2000c10150c */
[----:B------:R-:W-:Y:S01]  /*2410*/  LEA R6, P0, R22, UR8, 0x1 ;  /* 0x0000000816067c11 */ /* 0x000fe2000f8008ff */
[----:B------:R-:W-:-:S05]  /*2420*/  IMAD.IADD R7, R23, 0x1, R61 ;  /* 0x0000000117077824 */ /* 0x000fca00078e023d */
[----:B------:R-:W-:Y:S02]  /*2430*/  LEA.HI.X R7, R22, UR9, R7, 0x1, P0 ;  /* 0x0000000916077c11 */ /* 0x000fe400080f0c07 */
[----:B------:R-:W-:-:S04]  /*2440*/  IADD3 R10, P0, R8, R10, RZ ;  /* 0x0000000a080a7210 */ /* 0x000fc80007f1e0ff */
[----:B------:R-:W-:Y:S02]  /*2450*/  IADD3.X R9, R9, R61, R11, P0, !PT ;  /* 0x0000003d09097210 */ /* 0x000fe400007fe40b */
[----:B------:R-:W-:-:S04]  /*2460*/  LEA R8, P0, R10, UR8, 0x1 ;  /* 0x000000080a087c11 */ /* 0x000fc8000f8008ff */
[----:B------:R-:W-:Y:S02]  /*2470*/  LEA.HI.X R9, R10, UR9, R9, 0x1, P0 ;  /* 0x000000090a097c11 */ /* 0x000fe400080f0c09 */
[----:B------:R-:W-:Y:S02]  /*2480*/  ISETP.GT.AND P0, PT, R16, RZ, P2 ;  /* 0x000000ff1000720c */ /* 0x000fe40001704270 */
[----:B------:R-:W-:-:S11]  /*2490*/  P2R R10, PR, RZ, 0x4 ;  /* 0x00000004ff0a7803 */ /* 0x000fd60000000000 */
[----:B0-----:R-:W-:Y:S05]  /*24a0*/  @!P0 BRA `(.L_x_50) ;  /* 0x0000000000048947 */ /* 0x001fea0003800000 */
[----:B------:R0:W5:Y:S02]  /*24b0*/  LDG.E.LTC128B.U16 R56, desc[UR12][R4.64+0x30] ;  /* 0x0000300c04387981 */ /* 0x000164000c1e1520 */
.L_x_50:
[----:B------:R-:W-:Y:S05]  /*24c0*/  BSYNC B0 ;  /* 0x0000000000007941 */ /* 0x000fea0003800000 */
.L_x_49:
[----:B-----5:R-:W-:Y:S01]  /*24d0*/  HADD2.F32 R11, -RZ, R56.H0_H0 ;  /* 0x20000038ff0b7230 */ /* 0x020fe20000004100 */
[----:B------:R-:W-:Y:S01]  /*24e0*/  ISETP.GT.AND P1, PT, R15, 0x19, PT ;  /* 0x000000190f00780c */ /* 0x000fe20003f24270 */
[----:B------:R-:W-:Y:S03]  /*24f0*/  BSSY B0, `(.L_x_51) ;  /* 0x0000009000007945 */ /* 0x000fe60003800000 */
[----:B------:R-:W-:Y:S01]  /*2500*/  FMUL R11, R11, R14 ;  /* 0x0000000e0b0b7220 */ /* 0x000fe20000400000 */
[----:B------:R-:W-:-:S03]  /*2510*/  P2R R10, PR, RZ, 0x2 ;  /* 0x00000002ff0a7803 */ /* 0x000fc60000000000 */
[----:B------:R-:W-:-:S05]  /*2520*/  FFMA R11, R68, R0, R11 ;  /* 0x00000000440b7223 */ /* 0x000fca000000000b */
[----:B------:R-:W-:-:S05]  /*2530*/  F2FP.F16.F32.PACK_AB R11, RZ, R11 ;  /* 0x0000000bff0b723e */ /* 0x000fca00000000ff */
[----:B------:R0:W-:Y:S01]  /*2540*/  @P0 STG.E.U16 desc[UR12][R2.64+0x30], R11 ;  /* 0x0000300b02000986 */ /* 0x0001e2000c10150c */
[----:B------:R-:W-:-:S13]  /*2550*/  ISETP.GT.AND P0, PT, R16, RZ, P1 ;  /* 0x000000ff1000720c */ /* 0x000fda0000f04270 */
[----:B0-----:R-:W-:Y:S05]  /*2560*/  @!P0 BRA `(.L_x_52) ;  /* 0x0000000000048947 */ /* 0x001fea0003800000 */
[----:B------:R0:W5:Y:S02]  /*2570*/  LDG.E.LTC128B.U16 R56, desc[UR12][R4.64+0x32] ;  /* 0x0000320c04387981 */ /* 0x000164000c1e1520 */
.L_x_52:
[----:B------:R-:W-:Y:S05]  /*2580*/  BSYNC B0 ;  /* 0x0000000000007941 */ /* 0x000fea0003800000 */
.L_x_51:
[----:B-----5:R-:W-:Y:S01]  /*2590*/  HADD2.F32 R11, -RZ, R56.H0_H0 ;  /* 0x20000038ff0b7230 */ /* 0x020fe20000004100 */
[----:B------:R-:W-:Y:S04]  /*25a0*/  BSSY B0, `(.L_x_53) ;  /* 0x0000008000007945 */ /* 0x000fe80003800000 */
[----:B------:R-:W-:-:S04]  /*25b0*/  FMUL R10, R11, R14 ;  /* 0x0000000e0b0a7220 */ /* 0x000fc80000400000 */
[----:B------:R-:W-:-:S05]  /*25c0*/  FFMA R10, R69, R0, R10 ;  /* 0x00000000450a7223 */ /* 0x000fca000000000a */
[----:B------:R-:W-:-:S05]  /*25d0*/  F2FP.F16.F32.PACK_AB R10, RZ, R10 ;  /* 0x0000000aff0a723e */ /* 0x000fca00000000ff */
[----:B------:R0:W-:Y:S01]  /*25e0*/  @P0 STG.E.U16 desc[UR12][R2.64+0x32], R10 ;  /* 0x0000320a02000986 */ /* 0x0001e2000c10150c */
[----:B------:R-:W-:-:S13]  /*25f0*/  ISETP.GT.AND P0, PT, R16, 0x8, P2 ;  /* 0x000000081000780c */ /* 0x000fda0001704270 */
[----:B0-----:R-:W-:Y:S05]  /*2600*/  @!P0 BRA `(.L_x_54) ;  /* 0x0000000000048947 */ /* 0x001fea0003800000 */
[----:B------:R0:W5:Y:S02]  /*2610*/  LDG.E.LTC128B.U16 R56, desc[UR12][R12.64+0x30] ;  /* 0x0000300c0c387981 */ /* 0x000164000c1e1520 */
.L_x_54:
[----:B------:R-:W-:Y:S05]  /*2620*/  BSYNC B0 ;  /* 0x0000000000007941 */ /* 0x000fea0003800000 */
.L_x_53:
        /* <DEDUP_REMOVED lines=9> */
.L_x_56:
[----:B------:R-:W-:Y:S05]  /*26c0*/  BSYNC B0 ;  /* 0x0000000000007941 */ /* 0x000fea0003800000 */
.L_x_55:
        /* <DEDUP_REMOVED lines=11> */
.L_x_58:
[----:B------:R-:W-:Y:S05]  /*2780*/  BSYNC B0 ;  /* 0x0000000000007941 */ /* 0x000fea0003800000 */
.L_x_57:
        /* <DEDUP_REMOVED lines=11> */
.L_x_60:
[----:B------:R-:W-:Y:S05]  /*2840*/  BSYNC B0 ;  /* 0x0000000000007941 */ /* 0x000fea0003800000 */
.L_x_59:
        /* <DEDUP_REMOVED lines=9> */
.L_x_62:
[----:B------:R-:W-:Y:S05]  /*28e0*/  BSYNC B0 ;  /* 0x0000000000007941 */ /* 0x000fea0003800000 */
.L_x_61:
        /* <DEDUP_REMOVED lines=9> */
.L_x_64:
[----:B------:R-:W-:Y:S05]  /*2980*/  BSYNC B0 ;  /* 0x0000000000007941 */ /* 0x000fea0003800000 */
.L_x_63:
        /* <DEDUP_REMOVED lines=11> */
.L_x_66:
[----:B------:R-:W-:Y:S05]  /*2a40*/  BSYNC B0 ;  /* 0x0000000000007941 */ /* 0x000fea0003800000 */
.L_x_65:
[----:B-----5:R-:W-:Y:S01]  /*2a50*/  HADD2.F32 R11, -RZ, R56.H0_H0 ;  /* 0x20000038ff0b7230 */ /* 0x020fe20000004100 */
[----:B------:R-:W-:Y:S01]  /*2a60*/  ISETP.GT.AND P4, PT, R15, 0x29, PT ;  /* 0x000000290f00780c */ /* 0x000fe20003f84270 */
[----:B------:R-:W-:Y:S03]  /*2a70*/  BSSY B0, `(.L_x_67) ;  /* 0x0000008000007945 */ /* 0x000fe60003800000 */
[----:B------:R-:W-:-:S04]  /*2a80*/  FMUL R11, R11, R14 ;  /* 0x0000000e0b0b7220 */ /* 0x000fc80000400000 */
[----:B------:R-:W-:-:S05]  /*2a90*/  FFMA R11, R76, R0, R11 ;  /* 0x000000004c0b7223 */ /* 0x000fca000000000b */
[----:B------:R-:W-:-:S05]  /*2aa0*/  F2FP.F16.F32.PACK_AB R11, RZ, R11 ;  /* 0x0000000bff0b723e */ /* 0x000fca00000000ff */
[----:B------:R0:W-:Y:S01]  /*2ab0*/  @P0 STG.E.U16 desc[UR12][R2.64+0x50], R11 ;  /* 0x0000500b02000986 */ /* 0x0001e2000c10150c */
[----:B------:R-:W-:-:S13]  /*2ac0*/  ISETP.GT.AND P0, PT, R16, RZ, P4 ;  /* 0x000000ff1000720c */ /* 0x000fda0002704270 */
[----:B0-----:R-:W-:Y:S05]  /*2ad0*/  @!P0 BRA `(.L_x_68) ;  /* 0x0000000000048947 */ /* 0x001fea0003800000 */
[----:B------:R0:W5:Y:S02]  /*2ae0*/  LDG.E.LTC128B.U16 R56, desc[UR12][R4.64+0x52] ;  /* 0x0000520c04387981 */ /* 0x000164000c1e1520 */
.L_x_68:
[----:B------:R-:W-:Y:S05]  /*2af0*/  BSYNC B0 ;  /* 0x0000000000007941 */ /* 0x000fea0003800000 */
.L_x_67:
        /* <DEDUP_REMOVED lines=9> */
.L_x_70:
[----:B------:R-:W-:Y:S05]  /*2b90*/  BSYNC B0 ;  /* 0x0000000000007941 */ /* 0x000fea0003800000 */
.L_x_69:
        /* <DEDUP_REMOVED lines=9> */
.L_x_72:
[----:B------:R-:W-:Y:S05]  /*2c30*/  BSYNC B0 ;  /* 0x0000000000007941 */ /* 0x000fea0003800000 */
.L_x_71:
        /* <DEDUP_REMOVED lines=10> */
.L_x_74:
[----:B------:R-:W-:Y:S05]  /*2ce0*/  BSYNC B0 ;  /* 0x0000000000007941 */ /* 0x000fea0003800000 */
.L_x_73:
        /* <DEDUP_REMOVED lines=10> */
.L_x_76:
[----:B------:R-:W-:Y:S05]  /*2d90*/  BSYNC B0 ;  /* 0x0000000000007941 */ /* 0x000fea0003800000 */
.L_x_75:
        /* <DEDUP_REMOVED lines=9> */
.L_x_78:
[----:B------:R-:W-:Y:S05]  /*2e30*/  BSYNC B0 ;  /* 0x0000000000007941 */ /* 0x000fea0003800000 */
.L_x_77:
        /* <DEDUP_REMOVED lines=9> */
.L_x_80:
[----:B------:R-:W-:Y:S05]  /*2ed0*/  BSYNC B0 ;  /* 0x0000000000007941 */ /* 0x000fea0003800000 */
.L_x_79:
        /* <DEDUP_REMOVED lines=10> */
.L_x_82:
[----:B------:R-:W-:Y:S05]  /*2f80*/  BSYNC B0 ;  /* 0x0000000000007941 */ /* 0x000fea0003800000 */
.L_x_81:
[----:B-----5:R-:W-:Y:S01]  /*2f90*/  HADD2.F32 R11, -RZ, R56.H0_H0 ;  /* 0x20000038ff0b7230 */ /* 0x020fe20000004100 */
[----:B------:R-:W-:Y:S04]  /*2fa0*/  BSSY B0, `(.L_x_83) ;  /* 0x000000d000007945 */ /* 0x000fe80003800000 */
[----:B------:R-:W-:-:S04]  /*2fb0*/  FMUL R11, R11, R14 ;  /* 0x0000000e0b0b7220 */ /* 0x000fc80000400000 */
[----:B------:R-:W-:-:S05]  /*2fc0*/  FFMA R11, R84, R0, R11 ;  /* 0x00000000540b7223 */ /* 0x000fca000000000b */
[----:B------:R-:W-:-:S05]  /*2fd0*/  F2FP.F16.F32.PACK_AB R11, RZ, R11 ;  /* 0x0000000bff0b723e */ /* 0x000fca00000000ff */
[----:B------:R1:W-:Y:S01]  /*2fe0*/  @P0 STG.E.U16 desc[UR12][R2.64+0x70], R11 ;  /* 0x0000700b02000986 */ /* 0x0003e2000c10150c */
[----:B------:R-:W-:-:S05]  /*2ff0*/  IADD3 R22, P0, R57, R20, RZ ;  /* 0x0000001439167210 */ /* 0x000fca0007f1e0ff */
[----:B------:R-:W-:Y:S01]  /*3000*/  IMAD.X R23, R17, 0x1, R21, P0 ;  /* 0x0000000111177824 */ /* 0x000fe200000e0615 */
[----:B------:R-:W-:-:S05]  /*3010*/  IADD3 R10, P0, R57, R2, RZ ;  /* 0x00000002390a7210 */ /* 0x000fca0007f1e0ff */
[----:B-1----:R-:W-:Y:S01]  /*3020*/  IMAD.X R11, R17, 0x1, R3, P0 ;  /* 0x00000001110b7824 */ /* 0x002fe200000e0603 */
[----:B------:R-:W-:-:S04]  /*3030*/  ISETP.GT.AND P0, PT, R15, 0x39, PT ;  /* 0x000000390f00780c */ /* 0x000fc80003f04270 */
[----:B------:R-:W-:-:S13]  /*3040*/  ISETP.GT.AND P5, PT, R16, RZ, P0 ;  /* 0x000000ff1000720c */ /* 0x000fda00007a4270 */
[----:B------:R-:W-:Y:S05]  /*3050*/  @!P5 BRA `(.L_x_84) ;  /* 0x000000000004d947 */ /* 0x000fea0003800000 */
[----:B------:R1:W5:Y:S02]  /*3060*/  LDG.E.LTC128B.U16 R56, desc[UR12][R4.64+0x72] ;  /* 0x0000720c04387981 */ /* 0x000364000c1e1520 */
.L_x_84:
[----:B------:R-:W-:Y:S05]  /*3070*/  BSYNC B0 ;  /* 0x0000000000007941 */ /* 0x000fea0003800000 */
.L_x_83:
[----:B01-345:R-:W-:Y:S01]  /*3080*/  HADD2.F32 R5, -RZ, R56.H0_H0 ;  /* 0x20000038ff057230 */ /* 0x03bfe20000004100 */
        /* <DEDUP_REMOVED lines=8> */
.L_x_86:
[----:B------:R-:W-:Y:S05]  /*3110*/  BSYNC B0 ;  /* 0x0000000000007941 */ /* 0x000fea0003800000 */
.L_x_85:
[----:B-----5:R-:W-:Y:S01]  /*3120*/  HADD2.F32 R3, -RZ, R56.H0_H0 ;  /* 0x20000038ff037230 */ /* 0x020fe20000004100 */
[----:B------:R-:W-:Y:S04]  /*3130*/  BSSY B0, `(.L_x_87) ;  /* 0x0000008000007945 */ /* 0x000fe80003800000 */
[----:B------:R-:W-:-:S04]  /*3140*/  FMUL R3, R3, R14 ;  /* 0x0000000e03037220 */ /* 0x000fc80000400000 */
[----:B------:R-:W-:-:S05]  /*3150*/  FFMA R3, R86, R0, R3 ;  /* 0x0000000056037223 */ /* 0x000fca0000000003 */
[----:B------:R-:W-:-:S05]  /*3160*/  F2FP.F16.F32.PACK_AB R3, RZ, R3 ;  /* 0x00000003ff03723e */ /* 0x000fca00000000ff */
[----:B------:R1:W-:Y:S01]  /*3170*/  @P5 STG.E.U16 desc[UR12][R20.64+0x70], R3 ;  /* 0x0000700314005986 */ /* 0x0003e2000c10150c */
[----:B------:R-:W-:-:S13]  /*3180*/  ISETP.GT.AND P5, PT, R16, 0x8, P0 ;  /* 0x000000081000780c */ /* 0x000fda00007a4270 */
[----:B-1----:R-:W-:Y:S05]  /*3190*/  @!P5 BRA `(.L_x_88) ;  /* 0x000000000004d947 */ /* 0x002fea0003800000 */
[----:B------:R1:W5:Y:S02]  /*31a0*/  LDG.E.LTC128B.U16 R56, desc[UR12][R12.64+0x72] ;  /* 0x0000720c0c387981 */ /* 0x000364000c1e1520 */
.L_x_88:
[----:B------:R-:W-:Y:S05]  /*31b0*/  BSYNC B0 ;  /* 0x0000000000007941 */ /* 0x000fea0003800000 */
.L_x_87:
[----:B-----5:R-:W-:-:S05]  /*31c0*/  HADD2.F32 R3, -RZ, R56.H0_H0 ;  /* 0x20000038ff037230 */ /* 0x020fca0000004100 */
[----:B------:R-:W-:-:S04]  /*31d0*/  FMUL R2, R3, R14 ;  /* 0x0000000e03027220 */ /* 0x000fc80000400000 */
[----:B------:R-:W-:-:S05]  /*31e0*/  FFMA R2, R87, R0, R2 ;  /* 0x0000000057027223 */ /* 0x000fca0000000002 */
[----:B------:R-:W-:-:S05]  /*31f0*/  F2FP.F16.F32.PACK_AB R2, RZ, R2 ;  /* 0x00000002ff02723e */ /* 0x000fca00000000ff */
[----:B------:R3:W-:Y:S01]  /*3200*/  @P5 STG.E.U16 desc[UR12][R20.64+0x72], R2 ;  /* 0x0000720214005986 */ /* 0x0007e2000c10150c */
[----:B------:R-:W-:-:S04]  /*3210*/  ISETP.GT.AND P5, PT, R15, RZ, PT ;  /* 0x000000ff0f00720c */ /* 0x000fc80003fa4270 */
[----:B------:R-:W-:-:S13]  /*3220*/  ISETP.GT.AND P5, PT, R16, 0x40, P5 ;  /* 0x000000401000780c */ /* 0x000fda0002fa4270 */
[----:B------:R-:W4:Y:S01]  /*3230*/  @P5 LDG.E.LTC128B.U16 R56, desc[UR12][R6.64] ;  /* 0x0000000c06385981 */ /* 0x000f22000c1e1520 */
[----:B------:R-:W-:Y:S01]  /*3240*/  BSSY B0, `(.L_x_89) ;  /* 0x000000a000007945 */ /* 0x000fe20003800000 */
[----:B----4-:R-:W-:-:S05]  /*3250*/  HADD2.F32 R3, -RZ, R56.H0_H0 ;  /* 0x20000038ff037230 */ /* 0x010fca0000004100 */
[----:B------:R-:W-:-:S04]  /*3260*/  FMUL R3, R3, R14 ;  /* 0x0000000e03037220 */ /* 0x000fc80000400000 */
[----:B------:R-:W-:-:S05]  /*3270*/  FFMA R3, R24, R0, R3 ;  /* 0x0000000018037223 */ /* 0x000fca0000000003 */
[----:B------:R-:W-:-:S05]  /*3280*/  F2FP.F16.F32.PACK_AB R3, RZ, R3 ;  /* 0x00000003ff03723e */ /* 0x000fca00000000ff */
[----:B------:R3:W-:Y:S01]  /*3290*/  @P5 STG.E.U16 desc[UR12][R10.64], R3 ;  /* 0x000000030a005986 */ /* 0x0007e2000c10150c */
[----:B------:R-:W-:-:S04]  /*32a0*/  ISETP.GT.AND P5, PT, R15, 0x1, PT ;  /* 0x000000010f00780c */ /* 0x000fc80003fa4270 */
[----:B------:R-:W-:-:S13]  /*32b0*/  ISETP.GT.AND P5, PT, R16, 0x40, P5 ;  /* 0x000000401000780c */ /* 0x000fda0002fa4270 */
[----:B---3--:R-:W-:Y:S05]  /*32c0*/  @!P5 BRA `(.L_x_90) ;  /* 0x000000000004d947 */ /* 0x008fea0003800000 */
[----:B------:R3:W5:Y:S02]  /*32d0*/  LDG.E.LTC128B.U16 R56, desc[UR12][R6.64+0x2] ;  /* 0x0000020c06387981 */ /* 0x000764000c1e1520 */
.L_x_90:
[----:B------:R-:W-:Y:S05]  /*32e0*/  BSYNC B0 ;  /* 0x0000000000007941 */ /* 0x000fea0003800000 */
.L_x_89:
[----:B-----5:R-:W-:Y:S01]  /*32f0*/  HADD2.F32 R3, -RZ, R56.H0_H0 ;  /* 0x20000038ff037230 */ /* 0x020fe20000004100 */
[----:B------:R-:W-:Y:S04]  /*3300*/  BSSY B0, `(.L_x_91) ;  /* 0x000000c000007945 */ /* 0x000fe80003800000 */
[----:B------:R-:W-:Y:S01]  /*3310*/  FMUL R2, R3, R14 ;  /* 0x0000000e03027220 */ /* 0x000fe20000400000 */
[----:B------:R-:W-:-:S03]  /*3320*/  @P5 IMAD.MOV.U32 R3, RZ, RZ, R11 ;  /* 0x000000ffff035224 */ /* 0x000fc600078e000b */
[----:B------:R-:W-:-:S05]  /*3330*/  FFMA R2, R25, R0, R2 ;  /* 0x0000000019027223 */ /* 0x000fca0000000002 */
[----:B------:R-:W-:-:S04]  /*3340*/  F2FP.F16.F32.PACK_AB R2, RZ, R2 ;  /* 0x00000002ff02723e */ /* 0x000fc800000000ff */
[----:B------:R-:W-:Y:S01]  /*3350*/  PRMT R4, R2, 0x7610, R4 ;  /* 0x0000761002047816 */ /* 0x000fe20000000004 */
[----:B------:R-:W-:-:S05]  /*3360*/  @P5 IMAD.MOV.U32 R2, RZ, RZ, R10 ;  /* 0x000000ffff025224 */ /* 0x000fca00078e000a */
[----:B------:R4:W-:Y:S01]  /*3370*/  @P5 STG.E.U16 desc[UR12][R2.64+0x2], R4 ;  /* 0x0000020402005986 */ /* 0x0009e2000c10150c */
[----:B------:R-:W-:-:S04]  /*3380*/  ISETP.GT.AND P5, PT, R15, RZ, PT ;  /* 0x000000ff0f00720c */ /* 0x000fc80003fa4270 */
[----:B------:R-:W-:-:S13]  /*3390*/  ISETP.GT.AND P5, PT, R16, 0x48, P5 ;  /* 0x000000481000780c */ /* 0x000fda0002fa4270 */
[----:B----4-:R-:W-:Y:S05]  /*33a0*/  @!P5 BRA `(.L_x_92) ;  /* 0x000000000004d947 */ /* 0x010fea0003800000 */
[----:B------:R4:W5:Y:S02]  /*33b0*/  LDG.E.LTC128B.U16 R56, desc[UR12][R8.64] ;  /* 0x0000000c08387981 */ /* 0x000964000c1e1520 */
.L_x_92:
[----:B------:R-:W-:Y:S05]  /*33c0*/  BSYNC B0 ;  /* 0x0000000000007941 */ /* 0x000fea0003800000 */
.L_x_91:
[----:B-----5:R-:W-:Y:S01]  /*33d0*/  HADD2.F32 R3, -RZ, R56.H0_H0 ;  /* 0x20000038ff037230 */ /* 0x020fe20000004100 */
[----:B------:R-:W-:Y:S04]  /*33e0*/  BSSY B0, `(.L_x_93) ;  /* 0x0000009000007945 */ /* 0x000fe80003800000 */
[----:B------:R-:W-:-:S04]  /*33f0*/  FMUL R3, R3, R14 ;  /* 0x0000000e03037220 */ /* 0x000fc80000400000 */
[----:B------:R-:W-:-:S05]  /*3400*/  FFMA R3, R26, R0, R3 ;  /* 0x000000001a037223 */ /* 0x000fca0000000003 */
[----:B------:R-:W-:-:S05]  /*3410*/  F2FP.F16.F32.PACK_AB R3, RZ, R3 ;  /* 0x00000003ff03723e */ /* 0x000fca00000000ff */
[----:B------:R0:W-:Y:S01]  /*3420*/  @P5 STG.E.U16 desc[UR12][R22.64], R3 ;  /* 0x0000000316005986 */ /* 0x0001e2000c10150c */
[----:B------:R-:W-:-:S04]  /*3430*/  ISETP.GT.AND P5, PT, R15, 0x1, PT ;  /* 0x000000010f00780c */ /* 0x000fc80003fa4270 */
[----:B------:R-:W-:-:S13]  /*3440*/  ISETP.GT.AND P5, PT, R16, 0x48, P5 ;  /* 0x000000481000780c */ /* 0x000fda0002fa4270 */
[----:B0-----:R-:W-:Y:S05]  /*3450*/  @!P5 BRA `(.L_x_94) ;  /* 0x000000000004d947 */ /* 0x001fea0003800000 */
[----:B------:R0:W5:Y:S02]  /*3460*/  LDG.E.LTC128B.U16 R56, desc[UR12][R8.64+0x2] ;  /* 0x0000020c08387981 */ /* 0x000164000c1e1520 */
.L_x_94:
[----:B------:R-:W-:Y:S05]  /*3470*/  BSYNC B0 ;  /* 0x0000000000007941 */ /* 0x000fea0003800000 */
.L_x_93:
        /* <DEDUP_REMOVED lines=10> */
.L_x_96:
[----:B------:R-:W-:Y:S05]  /*3520*/  BSYNC B0 ;  /* 0x0000000000007941 */ /* 0x000fea0003800000 */
.L_x_95:
[----:B-----5:R-:W-:Y:S01]  /*3530*/  HADD2.F32 R3, -RZ, R56.H0_H0 ;  /* 0x20000038ff037230 */ /* 0x020fe20000004100 */
[----:B------:R-:W-:Y:S01]  /*3540*/  BSSY B0, `(.L_x_97) ;  /* 0x000000c000007945 */ /* 0x000fe20003800000 */
[----:B------:R-:W-:-:S03]  /*3550*/  @P5 IMAD.MOV.U32 R2, RZ, RZ, R10 ;  /* 0x000000ffff025224 */ /* 0x000fc600078e000a */
[----:B------:R-:W-:-:S04]  /*3560*/  FMUL R3, R3, R14 ;  /* 0x0000000e03037220 */ /* 0x000fc80000400000 */
[----:B------:R-:W-:-:S05]  /*3570*/  FFMA R3, R28, R0, R3 ;  /* 0x000000001c037223 */ /* 0x000fca0000000003 */
[----:B------:R-:W-:-:S04]  /*3580*/  F2FP.F16.F32.PACK_AB R3, RZ, R3 ;  /* 0x00000003ff03723e */ /* 0x000fc800000000ff */
[----:B------:R-:W-:Y:S01]  /*3590*/  PRMT R4, R3, 0x7610, R4 ;  /* 0x0000761003047816 */ /* 0x000fe20000000004 */
[----:B------:R-:W-:-:S05]  /*35a0*/  @P5 IMAD.MOV.U32 R3, RZ, RZ, R11 ;  /* 0x000000ffff035224 */ /* 0x000fca00078e000b */
[----:B------:R0:W-:Y:S01]  /*35b0*/  @P5 STG.E.U16 desc[UR12][R2.64+0x10], R4 ;  /* 0x0000100402005986 */ /* 0x0001e2000c10150c */
[----:B------:R-:W-:-:S04]  /*35c0*/  ISETP.GT.AND P5, PT, R15, 0x9, PT ;  /* 0x000000090f00780c */ /* 0x000fc80003fa4270 */
[----:B------:R-:W-:-:S13]  /*35d0*/  ISETP.GT.AND P5, PT, R16, 0x40, P5 ;  /* 0x000000401000780c */ /* 0x000fda0002fa4270 */
[----:B0-----:R-:W-:Y:S05]  /*35e0*/  @!P5 BRA `(.L_x_98) ;  /* 0x000000000004d947 */ /* 0x001fea0003800000 */
[----:B------:R0:W5:Y:S02]  /*35f0*/  LDG.E.LTC128B.U16 R56, desc[UR12][R6.64+0x12] ;  /* 0x0000120c06387981 */ /* 0x000164000c1e1520 */
.L_x_98:
[----:B------:R-:W-:Y:S05]  /*3600*/  BSYNC B0 ;  /* 0x0000000000007941 */ /* 0x000fea0003800000 */
.L_x_97:
        /* <DEDUP_REMOVED lines=13> */
.L_x_100:
[----:B------:R-:W-:Y:S05]  /*36e0*/  BSYNC B0 ;  /* 0x0000000000007941 */ /* 0x000fea0003800000 */
.L_x_99:
        /* <DEDUP_REMOVED lines=10> */
.L_x_102:
[----:B------:R-:W-:Y:S05]  /*3790*/  BSYNC B0 ;  /* 0x0000000000007941 */ /* 0x000fea0003800000 */
.L_x_101:
        /* <DEDUP_REMOVED lines=13> */
.L_x_104:
[----:B------:R-:W-:Y:S05]  /*3870*/  BSYNC B0 ;  /* 0x0000000000007941 */ /* 0x000fea0003800000 */
.L_x_103:
        /* <DEDUP_REMOVED lines=13> */
.L_x_106:
[----:B------:R-:W-:Y:S05]  /*3950*/  BSYNC B0 ;  /* 0x0000000000007941 */ /* 0x000fea0003800000 */
.L_x_105:
        /* <DEDUP_REMOVED lines=13> */
.L_x_108:
[----:B------:R-:W-:Y:S05]  /*3a30*/  BSYNC B0 ;  /* 0x0000000000007941 */ /* 0x000fea0003800000 */
.L_x_107:
        /* <DEDUP_REMOVED lines=13> */
.L_x_110:
[----:B------:R-:W-:Y:S05]  /*3b10*/  BSYNC B0 ;  /* 0x0000000000007941 */ /* 0x000fea0003800000 */
.L_x_109:
        /* <DEDUP_REMOVED lines=13> */
.L_x_112:
[----:B------:R-:W-:Y:S05]  /*3bf0*/  BSYNC B0 ;  /* 0x0000000000007941 */ /* 0x000fea0003800000 */
.L_x_111:
        /* <DEDUP_REMOVED lines=13> */
.L_x_114:
[----:B------:R-:W-:Y:S05]  /*3cd0*/  BSYNC B0 ;  /* 0x0000000000007941 */ /* 0x000fea0003800000 */
.L_x_113:
        /* <DEDUP_REMOVED lines=13> */
.L_x_116:
[----:B------:R-:W-:Y:S05]  /*3db0*/  BSYNC B0 ;  /* 0x0000000000007941 */ /* 0x000fea0003800000 */
.L_x_115:
        /* <DEDUP_REMOVED lines=13> */
.L_x_118:
[----:B------:R-:W-:Y:S05]  /*3e90*/  BSYNC B0 ;  /* 0x0000000000007941 */ /* 0x000fea0003800000 */
.L_x_117:
        /* <DEDUP_REMOVED lines=13> */
.L_x_120:
[----:B------:R-:W-:Y:S05]  /*3f70*/  BSYNC B0 ;  /* 0x0000000000007941 */ /* 0x000fea0003800000 */
.L_x_119:
        /* <DEDUP_REMOVED lines=13> */
.L_x_122:
[----:B------:R-:W-:Y:S05]  /*4050*/  BSYNC B0 ;  /* 0x0000000000007941 */ /* 0x000fea0003800000 */
.L_x_121:
        /* <DEDUP_REMOVED lines=13> */
.L_x_124:
[----:B------:R-:W-:Y:S05]  /*4130*/  BSYNC B0 ;  /* 0x0000000000007941 */ /* 0x000fea0003800000 */
.L_x_123:
        /* <DEDUP_REMOVED lines=13> */
.L_x_126:
[----:B------:R-:W-:Y:S05]  /*4210*/  BSYNC B0 ;  /* 0x0000000000007941 */ /* 0x000fea0003800000 */
.L_x_125:
        /* <DEDUP_REMOVED lines=9> */
[----:B------:R-:W-:-:S13]  /*42b0*/  ISETP.GT.AND P5, PT, R16, 0x40, P6 ;  /* 0x000000401000780c */ /* 0x000fda00037a4270 */
[----:B0-----:R-:W-:Y:S05]  /*42c0*/  @!P5 BRA `(.L_x_128) ;  /* 0x000000000004d947 */ /* 0x001fea0003800000 */
[----:B------:R0:W5:Y:S02]  /*42d0*/  LDG.E.LTC128B.U16 R56, desc[UR12][R6.64+0x50] ;  /* 0x0000500c06387981 */ /* 0x000164000c1e1520 */
.L_x_128:
[----:B------:R-:W-:Y:S05]  /*42e0*/  BSYNC B0 ;  /* 0x0000000000007941 */ /* 0x000fea0003800000 */
.L_x_127:
        /* <DEDUP_REMOVED lines=12> */
.L_x_130:
[----:B------:R-:W-:Y:S05]  /*43b0*/  BSYNC B0 ;  /* 0x0000000000007941 */ /* 0x000fea0003800000 */
.L_x_129:
[----:B-----5:R-:W-:Y:S01]  /*43c0*/  HADD2.F32 R3, -RZ, R56.H0_H0 ;  /* 0x20000038ff037230 */ /* 0x020fe20000004100 */
[----:B------:R-:W-:Y:S01]  /*43d0*/  ISETP.GT.AND P6, PT, R16, 0x48, P6 ;  /* 0x000000481000780c */ /* 0x000fe200037c4270 */
[----:B------:R-:W-:Y:S03]  /*43e0*/  BSSY B0, `(.L_x_131) ;  /* 0x000000a000007945 */ /* 0x000fe60003800000 */
[----:B------:R-:W-:Y:S01]  /*43f0*/  FMUL R2, R3, R14 ;  /* 0x0000000e03027220 */ /* 0x000fe20000400000 */
[----:B------:R-:W-:-:S03]  /*4400*/  @P5 IMAD.MOV.U32 R3, RZ, RZ, R11 ;  /* 0x000000ffff035224 */ /* 0x000fc600078e000b */
[----:B------:R-:W-:-:S05]  /*4410*/  FFMA R2, R45, R0, R2 ;  /* 0x000000002d027223 */ /* 0x000fca0000000002 */
[----:B------:R-:W-:-:S04]  /*4420*/  F2FP.F16.F32.PACK_AB R2, RZ, R2 ;  /* 0x00000002ff02723e */ /* 0x000fc800000000ff */
[----:B------:R-:W-:Y:S01]  /*4430*/  PRMT R4, R2, 0x7610, R4 ;  /* 0x0000761002047816 */ /* 0x000fe20000000004 */
[----:B------:R-:W-:-:S05]  /*4440*/  @P5 IMAD.MOV.U32 R2, RZ, RZ, R10 ;  /* 0x000000ffff025224 */ /* 0x000fca00078e000a */
[----:B------:R0:W-:Y:S01]  /*4450*/  @P5 STG.E.U16 desc[UR12][R2.64+0x52], R4 ;  /* 0x0000520402005986 */ /* 0x0001e2000c10150c */
[----:B------:R-:W-:Y:S05]  /*4460*/  @!P6 BRA `(.L_x_132) ;  /* 0x000000000004e947 */ /* 0x000fea0003800000 */
[----:B------:R0:W5:Y:S02]  /*4470*/  LDG.E.LTC128B.U16 R56, desc[UR12][R8.64+0x50] ;  /* 0x0000500c08387981 */ /* 0x000164000c1e1520 */
.L_x_132:
[----:B------:R-:W-:Y:S05]  /*4480*/  BSYNC B0 ;  /* 0x0000000000007941 */ /* 0x000fea0003800000 */
.L_x_131:
[----:B0----5:R-:W-:Y:S01]  /*4490*/  HADD2.F32 R3, -RZ, R56.H0_H0 ;  /* 0x20000038ff037230 */ /* 0x021fe20000004100 */
[----:B------:R-:W-:Y:S01]  /*44a0*/  ISETP.GT.AND P4, PT, R16, 0x48, P4 ;  /* 0x000000481000780c */ /* 0x000fe20002784270 */
[----:B------:R-:W-:Y:S01]  /*44b0*/  @P6 IMAD.MOV.U32 R2, RZ, RZ, R18 ;  /* 0x000000ffff026224 */ /* 0x000fe200078e0012 */
[----:B------:R-:W-:Y:S02]  /*44c0*/  BSSY B0, `(.L_x_133) ;  /* 0x0000009000007945 */ /* 0x000fe40003800000 */
[----:B------:R-:W-:-:S04]  /*44d0*/  FMUL R3, R3, R14 ;  /* 0x0000000e03037220 */ /* 0x000fc80000400000 */
[----:B------:R-:W-:-:S05]  /*44e0*/  FFMA R3, R46, R0, R3 ;  /* 0x000000002e037223 */ /* 0x000fca0000000003 */
[----:B------:R-:W-:-:S04]  /*44f0*/  F2FP.F16.F32.PACK_AB R3, RZ, R3 ;  /* 0x00000003ff03723e */ /* 0x000fc800000000ff */
[----:B------:R-:W-:Y:S01]  /*4500*/  PRMT R4, R3, 0x7610, R4 ;  /* 0x0000761003047816 */ /* 0x000fe20000000004 */
[----:B------:R-:W-:-:S05]  /*4510*/  @P6 IMAD.MOV.U32 R3, RZ, RZ, R19 ;  /* 0x000000ffff036224 */ /* 0x000fca00078e0013 */
[----:B------:R0:W-:Y:S01]  /*4520*/  @P6 STG.E.U16 desc[UR12][R2.64+0x50], R4 ;  /* 0x0000500402006986 */ /* 0x0001e2000c10150c */
[----:B------:R-:W-:Y:S05]  /*4530*/  @!P4 BRA `(.L_x_134) ;  /* 0x000000000004c947 */ /* 0x000fea0003800000 */
[----:B------:R0:W5:Y:S02]  /*4540*/  LDG.E.LTC128B.U16 R56, desc[UR12][R8.64+0x52] ;  /* 0x0000520c08387981 */ /* 0x000164000c1e1520 */
.L_x_134:
[----:B------:R-:W-:Y:S05]  /*4550*/  BSYNC B0 ;  /* 0x0000000000007941 */ /* 0x000fea0003800000 */
.L_x_133:
[----:B0----5:R-:W-:Y:S01]  /*4560*/  HADD2.F32 R3, -RZ, R56.H0_H0 ;  /* 0x20000038ff037230 */ /* 0x021fe20000004100 */
        /* <DEDUP_REMOVED lines=11> */
.L_x_136:
[----:B------:R-:W-:Y:S05]  /*4620*/  BSYNC B0 ;  /* 0x0000000000007941 */ /* 0x000fea0003800000 */
.L_x_135:
        /* <DEDUP_REMOVED lines=12> */
.L_x_138:
[----:B------:R-:W-:Y:S05]  /*46f0*/  BSYNC B0 ;  /* 0x0000000000007941 */ /* 0x000fea0003800000 */
.L_x_137:
        /* <DEDUP_REMOVED lines=12> */
.L_x_140:
[----:B------:R-:W-:Y:S05]  /*47c0*/  BSYNC B0 ;  /* 0x0000000000007941 */ /* 0x000fea0003800000 */
.L_x_139:
        /* <DEDUP_REMOVED lines=12> */
.L_x_142:
[----:B------:R-:W-:Y:S05]  /*4890*/  BSYNC B0 ;  /* 0x0000000000007941 */ /* 0x000fea0003800000 */
.L_x_141:
        /* <DEDUP_REMOVED lines=12> */
.L_x_144:
[----:B------:R-:W-:Y:S05]  /*4960*/  BSYNC B0 ;  /* 0x0000000000007941 */ /* 0x000fea0003800000 */
.L_x_143:
        /* <DEDUP_REMOVED lines=12> */
.L_x_146:
[----:B------:R-:W-:Y:S05]  /*4a30*/  BSYNC B0 ;  /* 0x0000000000007941 */ /* 0x000fea0003800000 */
.L_x_145:
        /* <DEDUP_REMOVED lines=9> */
.L_x_148:
[----:B------:R-:W-:Y:S05]  /*4ad0*/  BSYNC B0 ;  /* 0x0000000000007941 */ /* 0x000fea0003800000 */
.L_x_147:
[----:B-----5:R-:W-:Y:S01]  /*4ae0*/  HADD2.F32 R3, -RZ, R56.H0_H0 ;  /* 0x20000038ff037230 */ /* 0x020fe20000004100 */
[----:B------:R-:W-:Y:S01]  /*4af0*/  ISETP.GT.AND P0, PT, R16, 0x48, P0 ;  /* 0x000000481000780c */ /* 0x000fe20000704270 */
[----:B0-----:R-:W-:Y:S01]  /*4b00*/  @P1 IMAD.MOV.U32 R2, RZ, RZ, R18 ;  /* 0x000000ffff021224 */ /* 0x001fe200078e0012 */
        /* <DEDUP_REMOVED lines=9> */
.L_x_150:
[----:B------:R-:W-:Y:S05]  /*4ba0*/  BSYNC B0 ;  /* 0x0000000000007941 */ /* 0x000fea0003800000 */
.L_x_149:
[----:B0----5:R-:W-:-:S05]  /*4bb0*/  HADD2.F32 R3, -RZ, R56.H0_H0 ;  /* 0x20000038ff037230 */ /* 0x021fca0000004100 */
[----:B------:R-:W-:-:S04]  /*4bc0*/  FMUL R14, R3, R14 ;  /* 0x0000000e030e7220 */ /* 0x000fc80000400000 */
[----:B------:R-:W-:Y:S01]  /*4bd0*/  FFMA R14, R55, R0, R14 ;  /* 0x00000000370e7223 */ /* 0x000fe2000000000e */
[----:B------:R-:W-:Y:S06]  /*4be0*/  @!P0 EXIT ;  /* 0x000000000000894d */ /* 0x000fec0003800000 */
[----:B------:R-:W-:-:S05]  /*4bf0*/  F2FP.F16.F32.PACK_AB R14, RZ, R14 ;  /* 0x0000000eff0e723e */ /* 0x000fca00000000ff */
[----:B------:R-:W-:Y:S01]  /*4c00*/  STG.E.U16 desc[UR12][R18.64+0x72], R14 ;  /* 0x0000720e12007986 */ /* 0x000fe2000c10150c */
[----:B------:R-:W-:Y:S05]  /*4c10*/  EXIT ;  /* 0x000000000000794d */ /* 0x000fea0003800000 */
.L_x_28:
[----:B------:R-:W-:Y:S01]  /*4c20*/  ULDC.64 UR4, c[0x0][0x650] ;  /* 0x0001940000047ab9 */ /* 0x000fe20000000a00 */
[-C--:B------:R-:W-:Y:S01]  /*4c30*/  FMUL R56, R56, R0.reuse ;  /* 0x0000000038387220 */ /* 0x080fe20000400000 */
[----:B------:R-:W-:Y:S01]  /*4c40*/  LEA R2, P1, R10, UR4, 0x1 ;  /* 0x000000040a027c11 */ /* 0x000fe2000f8208ff */
[----:B------:R-:W-:Y:S01]  /*4c50*/  IMAD.SHL.U32 R7, R20, 0x2, RZ ;  /* 0x0000000214077824 */ /* 0x000fe200078e00ff */
[----:B------:R-:W-:Y:S01]  /*4c60*/  ISETP.GT.AND P6, PT, R15, 0x1, PT ;  /* 0x000000010f00780c */ /* 0x000fe20003fc4270 */
[----:B------:R-:W-:Y:S01]  /*4c70*/  FMUL R57, R57, R0 ;  /* 0x0000000039397220 */ /* 0x000fe20000400000 */
[----:B------:R-:W-:Y:S01]  /*4c80*/  F2FP.F16.F32.PACK_AB R56, RZ, R56 ;  /* 0x00000038ff38723e */ /* 0x000fe200000000ff */
[-C--:B------:R-:W-:Y:S01]  /*4c90*/  FMUL R58, R58, R0.reuse ;  /* 0x000000003a3a7220 */ /* 0x080fe20000400000 */
[----:B------:R-:W-:Y:S01]  /*4ca0*/  LEA.HI.X R3, R10, UR5, R13, 0x1, P1 ;  /* 0x000000050a037c11 */ /* 0x000fe200088f0c0d */
[-C--:B------:R-:W-:Y:S01]  /*4cb0*/  FMUL R59, R59, R0.reuse ;  /* 0x000000003b3b7220 */ /* 0x080fe20000400000 */
[----:B------:R-:W-:Y:S01]  /*4cc0*/  ISETP.GT.AND P2, PT, R15, RZ, PT ;  /* 0x000000ff0f00720c */ /* 0x000fe20003f44270 */
[-C--:B------:R-:W-:Y:S01]  /*4cd0*/  FMUL R60, R60, R0.reuse ;  /* 0x000000003c3c7220 */ /* 0x080fe20000400000 */
[C---:B------:R-:W-:Y:S01]  /*4ce0*/  ISETP.GT.AND P1, PT, R16.reuse, RZ, P6 ;  /* 0x000000ff1000720c */ /* 0x040fe20003724270 */
[----:B------:R-:W-:Y:S01]  /*4cf0*/  @P0 STG.E.U16 desc[UR12][R2.64], R56 ;  /* 0x0000003802000986 */ /* 0x000fe2000c10150c */
[----:B------:R-:W-:Y:S01]  /*4d00*/  ISETP.GT.AND P0, PT, R16, 0x8, P2 ;  /* 0x000000081000780c */ /* 0x000fe20001704270 */
[-C--:B------:R-:W-:Y:S01]  /*4d10*/  FMUL R61, R61, R0.reuse ;  /* 0x000000003d3d7220 */ /* 0x080fe20000400000 */
[----:B------:R-:W-:Y:S01]  /*4d20*/  SHF.L.U64.HI R19, R20, 0x1, R19 ;  /* 0x0000000114137819 */ /* 0x000fe20000010213 */
[----:B------:R-:W-:Y:S01]  /*4d30*/  FMUL R62, R62, R0 ;  /* 0x000000003e3e7220 */ /* 0x000fe20000400000 */
[----:B------:R-:W-:Y:S01]  /*4d40*/  IADD3 R4, P3, R7, R2, RZ ;  /* 0x0000000207047210 */ /* 0x000fe20007f7e0ff */
[-C--:B------:R-:W-:Y:S01]  /*4d50*/  FMUL R63, R63, R0.reuse ;  /* 0x000000003f3f7220 */ /* 0x080fe20000400000 */
[----:B------:R-:W-:Y:S01]  /*4d60*/  F2FP.F16.F32.PACK_AB R57, RZ, R57 ;  /* 0x00000039ff39723e */ /* 0x000fe200000000ff */
[----:B------:R-:W-:Y:S01]  /*4d70*/  FMUL R64, R64, R0 ;  /* 0x0000000040407220 */ /* 0x000fe20000400000 */
[----:B------:R-:W-:Y:S01]  /*4d80*/  F2FP.F16.F32.PACK_AB R58, RZ, R58 ;  /* 0x0000003aff3a723e */ /* 0x000fe200000000ff */
[----:B------:R-:W-:Y:S01]  /*4d90*/  IMAD.X R5, R19, 0x1, R3, P3 ;  /* 0x0000000113057824 */ /* 0x000fe200018e0603 */
[C---:B------:R-:W-:Y:S01]  /*4da0*/  ISETP.GT.AND P5, PT, R15.reuse, 0x8, PT ;  /* 0x000000080f00780c */ /* 0x040fe20003fa4270 */
[----:B------:R-:W-:Y:S01]  /*4db0*/  @P1 STG.E.U16 desc[UR12][R2.64+0x2], R57 ;  /* 0x0000023902001986 */ /* 0x000fe2000c10150c */
[----:B------:R-:W-:Y:S01]  /*4dc0*/  ISETP.GT.AND P4, PT, R15, 0x9, PT ;  /* 0x000000090f00780c */ /* 0x000fe20003f84270 */
[-C--:B------:R-:W-:Y:S01]  /*4dd0*/  FMUL R65, R65, R0.reuse ;  /* 0x0000000041417220 */ /* 0x080fe20000400000 */
[C---:B------:R-:W-:Y:S01]  /*4de0*/  ISETP.GT.AND P2, PT, R16.reuse, 0x8, P6 ;  /* 0x000000081000780c */ /* 0x040fe20003744270 */
[----:B------:R-:W-:Y:S01]  /*4df0*/  @P0 STG.E.U16 desc[UR12][R4.64], R58 ;  /* 0x0000003a04000986 */ /* 0x000fe2000c10150c */
[----:B------:R-:W-:Y:S01]  /*4e00*/  ISETP.GT.AND P0, PT, R16, RZ, P5 ;  /* 0x000000ff1000720c */ /* 0x000fe20002f04270 */
[-C--:B------:R-:W-:Y:S01]  /*4e10*/  FMUL R66, R66, R0.reuse ;  /* 0x0000000042427220 */ /* 0x080fe20000400000 */
[----:B------:R-:W-:Y:S01]  /*4e20*/  ISETP.GT.AND P1, PT, R16, RZ, P4 ;  /* 0x000000ff1000720c */ /* 0x000fe20002724270 */
[-C--:B------:R-:W-:Y:S01]  /*4e30*/  FMUL R67, R67, R0.reuse ;  /* 0x0000000043437220 */ /* 0x080fe20000400000 */
[----:B------:R-:W-:Y:S01]  /*4e40*/  F2FP.F16.F32.PACK_AB R59, RZ, R59 ;  /* 0x0000003bff3b723e */ /* 0x000fe200000000ff */
[----:B------:R-:W-:Y:S01]  /*4e50*/  FMUL R68, R68, R0 ;  /* 0x0000000044447220 */ /* 0x000fe20000400000 */
[----:B------:R-:W-:Y:S01]  /*4e60*/  F2FP.F16.F32.PACK_AB R60, RZ, R60 ;  /* 0x0000003cff3c723e */ /* 0x000fe200000000ff */
[-C--:B------:R-:W-:Y:S01]  /*4e70*/  FMUL R69, R69, R0.reuse ;  /* 0x0000000045457220 */ /* 0x080fe20000400000 */
[----:B------:R-:W-:Y:S01]  /*4e80*/  F2FP.F16.F32.PACK_AB R61, RZ, R61 ;  /* 0x0000003dff3d723e */ /* 0x000fe200000000ff */
[-C--:B------:R-:W-:Y:S01]  /*4e90*/  FMUL R70, R70, R0.reuse ;  /* 0x0000000046467220 */ /* 0x080fe20000400000 */
[C---:B------:R-:W-:Y:S01]  /*4ea0*/  SHF.L.U64.HI R9, R17.reuse, 0x1, R18 ;  /* 0x0000000111097819 */ /* 0x040fe20000010212 */
[----:B------:R-:W-:Y:S01]  /*4eb0*/  IMAD.SHL.U32 R17, R17, 0x2, RZ ;  /* 0x0000000211117824 */ /* 0x000fe200078e00ff */
[----:B------:R-:W-:Y:S01]  /*4ec0*/  @P2 STG.E.U16 desc[UR12][R4.64+0x2], R59 ;  /* 0x0000023b04002986 */ /* 0x000fe2000c10150c */
[----:B------:R-:W-:Y:S01]  /*4ed0*/  ISETP.GT.AND P2, PT, R16, 0x8, P5 ;  /* 0x000000081000780c */ /* 0x000fe20002f44270 */
[----:B------:R-:W-:Y:S01]  /*4ee0*/  FMUL R71, R71, R0 ;  /* 0x0000000047477220 */ /* 0x000fe20000400000 */
[----:B------:R-:W-:Y:S01]  /*4ef0*/  ISETP.GT.AND P3, PT, R15, 0x10, PT ;  /* 0x000000100f00780c */ /* 0x000fe20003f64270 */
[----:B------:R-:W-:Y:S01]  /*4f00*/  @P0 STG.E.U16 desc[UR12][R2.64+0x10], R60 ;  /* 0x0000103c02000986 */ /* 0x000fe2000c10150c */
[----:B------:R-:W-:Y:S01]  /*4f10*/  F2FP.F16.F32.PACK_AB R62, RZ, R62 ;  /* 0x0000003eff3e723e */ /* 0x000fe200000000ff */
[----:B------:R-:W-:Y:S01]  /*4f20*/  FMUL R72, R72, R0 ;  /* 0x0000000048487220 */ /* 0x000fe20000400000 */
[----:B------:R-:W-:Y:S01]  /*4f30*/  F2FP.F16.F32.PACK_AB R63, RZ, R63 ;  /* 0x0000003fff3f723e */ /* 0x000fe200000000ff */
[----:B------:R-:W-:Y:S01]  /*4f40*/  @P1 STG.E.U16 desc[UR12][R2.64+0x12], R61 ;  /* 0x0000123d02001986 */ /* 0x000fe2000c10150c */
[----:B------:R-:W-:Y:S01]  /*4f50*/  IADD3 R6, P0, P1, R17, R2, R7 ;  /* 0x0000000211067210 */ /* 0x000fe2000791e007 */
[----:B------:R-:W-:Y:S01]  /*4f60*/  FMUL R73, R73, R0 ;  /* 0x0000000049497220 */ /* 0x000fe20000400000 */
[----:B------:R-:W-:Y:S01]  /*4f70*/  F2FP.F16.F32.PACK_AB R64, RZ, R64 ;  /* 0x00000040ff40723e */ /* 0x000fe200000000ff */
[-C--:B------:R-:W-:Y:S01]  /*4f80*/  FMUL R74, R74, R0.reuse ;  /* 0x000000004a4a7220 */ /* 0x080fe20000400000 */
[----:B------:R-:W-:Y:S01]  /*4f90*/  IADD3.X R7, R9, R3, R19, P0, P1 ;  /* 0x0000000309077210 */ /* 0x000fe200007e2413 */
[----:B------:R-:W-:Y:S01]  /*4fa0*/  @P2 STG.E.U16 desc[UR12][R4.64+0x10], R62 ;  /* 0x0000103e04002986 */ /* 0x000fe2000c10150c */
[C---:B------:R-:W-:Y:S01]  /*4fb0*/  ISETP.GT.AND P1, PT, R16.reuse, 0x8, P4 ;  /* 0x000000081000780c */ /* 0x040fe20002724270 */
[-C--:B------:R-:W-:Y:S01]  /*4fc0*/  FMUL R75, R75, R0.reuse ;  /* 0x000000004b4b7220 */ /* 0x080fe20000400000 */
[----:B------:R-:W-:Y:S01]  /*4fd0*/  ISETP.GT.AND P0, PT, R16, RZ, P3 ;  /* 0x000000ff1000720c */ /* 0x000fe20001f04270 */
[-C--:B------:R-:W-:Y:S01]  /*4fe0*/  FMUL R76, R76, R0.reuse ;  /* 0x000000004c4c7220 */ /* 0x080fe20000400000 */
[----:B------:R-:W-:Y:S01]  /*4ff0*/  ISETP.GT.AND P2, PT, R15, 0x11, PT ;  /* 0x000000110f00780c */ /* 0x000fe20003f44270 */
[-C--:B------:R-:W-:Y:S01]  /*5000*/  FMUL R77, R77, R0.reuse ;  /* 0x000000004d4d7220 */ /* 0x080fe20000400000 */
[----:B------:R-:W-:Y:S01]  /*5010*/  F2FP.F16.F32.PACK_AB R65, RZ, R65 ;  /* 0x00000041ff41723e */ /* 0x000fe200000000ff */
[----:B------:R-:W-:Y:S01]  /*5020*/  FMUL R78, R78, R0 ;  /* 0x000000004e4e7220 */ /* 0x000fe20000400000 */
[----:B------:R-:W-:Y:S01]  /*5030*/  F2FP.F16.F32.PACK_AB R66, RZ, R66 ;  /* 0x00000042ff42723e */ /* 0x000fe200000000ff */
[-C--:B------:R-:W-:Y:S01]  /*5040*/  FMUL R79, R79, R0.reuse ;  /* 0x000000004f4f7220 */ /* 0x080fe20000400000 */
[----:B------:R-:W-:Y:S01]  /*5050*/  F2FP.F16.F32.PACK_AB R67, RZ, R67 ;  /* 0x00000043ff43723e */ /* 0x000fe200000000ff */
[----:B------:R-:W-:Y:S01]  /*5060*/  FMUL R80, R80, R0 ;  /* 0x0000000050507220 */ /* 0x000fe20000400000 */
[----:B------:R-:W-:Y:S01]  /*5070*/  F2FP.F16.F32.PACK_AB R68, RZ, R68 ;  /* 0x00000044ff44723e */ /* 0x000fe200000000ff */
[----:B------:R-:W-:Y:S01]  /*5080*/  @P1 STG.E.U16 desc[UR12][R4.64+0x12], R63 ;  /* 0x0000123f04001986 */ /* 0x000fe2000c10150c */
[----:B------:R-:W-:Y:S01]  /*5090*/  ISETP.GT.AND P1, PT, R15, 0x19, PT ;  /* 0x000000190f00780c */ /* 0x000fe20003f24270 */
[-C--:B------:R-:W-:Y:S01]  /*50a0*/  FMUL R81, R81, R0.reuse ;  /* 0x0000000051517220 */ /* 0x080fe20000400000 */
[----:B------:R-:W-:Y:S01]  /*50b0*/  F2FP.F16.F32.PACK_AB R69, RZ, R69 ;  /* 0x00000045ff45723e */ /* 0x000fe200000000ff */
[----:B------:R-:W-:Y:S01]  /*50c0*/  @P0 STG.E.U16 desc[UR12][R2.64+0x20], R64 ;  /* 0x0000204002000986 */ /* 0x000fe2000c10150c */
[----:B------:R-:W-:Y:S01]  /*50d0*/  ISETP.GT.AND P0, PT, R16, RZ, P2 ;  /* 0x000000ff1000720c */ /* 0x000fe20001704270 */
[----:B------:R-:W-:Y:S01]  /*50e0*/  FMUL R82, R82, R0 ;  /* 0x0000000052527220 */ /* 0x000fe20000400000 */
[----:B------:R-:W-:Y:S01]  /*50f0*/  F2FP.F16.F32.PACK_AB R70, RZ, R70 ;  /* 0x00000046ff46723e */ /* 0x000fe200000000ff */
        /* <DEDUP_REMOVED lines=10> */
[----:B------:R-:W-:Y:S01]  /*51a0*/  @P0 STG.E.U16 desc[UR12][R2.64+0x22], R65 ;  /* 0x0000224102000986 */ /* 0x000fe2000c10150c */
[----:B------:R-:W-:Y:S01]  /*51b0*/  ISETP.GT.AND P0, PT, R16, 0x8, P3 ;  /* 0x000000081000780c */ /* 0x000fe20001f04270 */
[-C--:B------:R-:W-:Y:S01]  /*51c0*/  FMUL R24, R24, R0.reuse ;  /* 0x0000000018187220 */ /* 0x080fe20000400000 */
[----:B------:R-:W-:Y:S01]  /*51d0*/  ISETP.GT.AND P5, PT, R15, 0x28, PT ;  /* 0x000000280f00780c */ /* 0x000fe20003fa4270 */
        /* <DEDUP_REMOVED lines=8> */
[-C--:B------:R-:W-:Y:S01]  /*5260*/  FMUL R29, R29, R0.reuse ;  /* 0x000000001d1d7220 */ /* 0x080fe20000400000 */
[C---:B------:R-:W-:Y:S01]  /*5270*/  ISETP.GT.AND P4, PT, R15.reuse, 0x30, PT ;  /* 0x000000300f00780c */ /* 0x040fe20003f84270 */
[----:B------:R-:W-:Y:S01]  /*5280*/  @P0 STG.E.U16 desc[UR12][R4.64+0x20], R66 ;  /* 0x0000204204000986 */ /* 0x000fe2000c10150c */
[----:B------:R-:W-:Y:S01]  /*5290*/  ISETP.GT.AND P0, PT, R16, 0x8, P2 ;  /* 0x000000081000780c */ /* 0x000fe20001704270 */
[-C--:B------:R-:W-:Y:S01]  /*52a0*/  FMUL R30, R30, R0.reuse ;  /* 0x000000001e1e7220 */ /* 0x080fe20000400000 */
[----:B------:R-:W-:Y:S01]  /*52b0*/  ISETP.GT.AND P2, PT, R15, 0x18, PT ;  /* 0x000000180f00780c */ /* 0x000fe20003f44270 */
[----:B------:R-:W-:Y:S01]  /*52c0*/  FMUL R31, R31, R0 ;  /* 0x000000001f1f7220 */ /* 0x000fe20000400000 */
[----:B------:R-:W-:Y:S01]  /*52d0*/  F2FP.F16.F32.PACK_AB R80, RZ, R80 ;  /* 0x00000050ff50723e */ /* 0x000fe200000000ff */
        /* <DEDUP_REMOVED lines=8> */
[----:B------:R-:W-:Y:S01]  /*5360*/  @P0 STG.E.U16 desc[UR12][R4.64+0x22], R67 ;  /* 0x0000224304000986 */ /* 0x000fe2000c10150c */
[----:B------:R-:W-:Y:S01]  /*5370*/  ISETP.GT.AND P0, PT, R16, RZ, P2 ;  /* 0x000000ff1000720c */ /* 0x000fe20001704270 */
[----:B------:R-:W-:Y:S01]  /*5380*/  FMUL R36, R36, R0 ;  /* 0x0000000024247220 */ /* 0x000fe20000400000 */
[----:B------:R-:W-:Y:S01]  /*5390*/  F2FP.F16.F32.PACK_AB R84, RZ, R84 ;  /* 0x00000054ff54723e */ /* 0x000fe200000000ff */
[-C--:B------:R-:W-:Y:S01]  /*53a0*/  FMUL R37, R37, R0.reuse ;  /* 0x0000000025257220 */ /* 0x080fe20000400000 */
[----:B------:R-:W-:Y:S01]  /*53b0*/  P2R R12, PR, RZ, 0x20 ;  /* 0x00000020ff0c7803 */ /* 0x000fe20000000000 */
        /* <DEDUP_REMOVED lines=9> */
[----:B------:R-:W-:Y:S01]  /*5450*/  ISETP.GT.AND P0, PT, R16, RZ, P1 ;  /* 0x000000ff1000720c */ /* 0x000fe20000f04270 */
        /* <DEDUP_REMOVED lines=13> */
[----:B------:R-:W-:Y:S01]  /*5530*/  ISETP.GT.AND P0, PT, R16, 0x8, P2 ;  /* 0x000000081000780c */ /* 0x000fe20001704270 */
        /* <DEDUP_REMOVED lines=17> */
[----:B------:R-:W-:-:S02]  /*5650*/  F2FP.F16.F32.PACK_AB R36, RZ, R36 ;  /* 0x00000024ff24723e */ /* 0x000fc400000000ff */
[----:B------:R-:W-:Y:S02]  /*5660*/  F2FP.F16.F32.PACK_AB R37, RZ, R37 ;  /* 0x00000025ff25723e */ /* 0x000fe400000000ff */
[----:B------:R-:W-:Y:S02]  /*5670*/  F2FP.F16.F32.PACK_AB R38, RZ, R38 ;  /* 0x00000026ff26723e */ /* 0x000fe400000000ff */
[----:B------:R-:W-:Y:S02]  /*5680*/  F2FP.F16.F32.PACK_AB R39, RZ, R39 ;  /* 0x00000027ff27723e */ /* 0x000fe400000000ff */
[----:B------:R-:W-:Y:S01]  /*5690*/  F2FP.F16.F32.PACK_AB R40, RZ, R40 ;  /* 0x00000028ff28723e */ /* 0x000fe200000000ff */
[----:B------:R-:W-:Y:S01]  /*56a0*/  @P0 STG.E.U16 desc[UR12][R4.64+0x32], R71 ;  /* 0x0000324704000986 */ /* 0x000fe2000c10150c */
[----:B------:R-:W-:Y:S02]  /*56b0*/  ISETP.GT.AND P0, PT, R16, RZ, P2 ;  /* 0x000000ff1000720c */ /* 0x000fe40001704270 */
[----:B------:R-:W-:-:S02]  /*56c0*/  F2FP.F16.F32.PACK_AB R41, RZ, R41 ;  /* 0x00000029ff29723e */ /* 0x000fc400000000ff */
[----:B------:R-:W-:Y:S02]  /*56d0*/  F2FP.F16.F32.PACK_AB R42, RZ, R42 ;  /* 0x0000002aff2a723e */ /* 0x000fe400000000ff */
[----:B------:R-:W-:Y:S02]  /*56e0*/  F2FP.F16.F32.PACK_AB R43, RZ, R43 ;  /* 0x0000002bff2b723e */ /* 0x000fe400000000ff */
[----:B------:R-:W-:Y:S02]  /*56f0*/  F2FP.F16.F32.PACK_AB R44, RZ, R44 ;  /* 0x0000002cff2c723e */ /* 0x000fe400000000ff */
[----:B------:R-:W-:Y:S02]  /*5700*/  F2FP.F16.F32.PACK_AB R45, RZ, R45 ;  /* 0x0000002dff2d723e */ /* 0x000fe400000000ff */
[----:B------:R-:W-:Y:S01]  /*5710*/  F2FP.F16.F32.PACK_AB R46, RZ, R46 ;  /* 0x0000002eff2e723e */ /* 0x000fe200000000ff */
[----:B------:R-:W-:Y:S01]  /*5720*/  @P0 STG.E.U16 desc[UR12][R2.64+0x40], R72 ;  /* 0x0000404802000986 */ /* 0x000fe2000c10150c */
[----:B------:R-:W-:-:S02]  /*5730*/  ISETP.GT.AND P0, PT, R16, RZ, P1 ;  /* 0x000000ff1000720c */ /* 0x000fc40000f04270 */
[----:B------:R-:W-:Y:S02]  /*5740*/  F2FP.F16.F32.PACK_AB R47, RZ, R47 ;  /* 0x0000002fff2f723e */ /* 0x000fe400000000ff */
[----:B------:R-:W-:Y:S02]  /*5750*/  F2FP.F16.F32.PACK_AB R48, RZ, R48 ;  /* 0x00000030ff30723e */ /* 0x000fe400000000ff */
[----:B------:R-:W-:Y:S02]  /*5760*/  F2FP.F16.F32.PACK_AB R49, RZ, R49 ;  /* 0x00000031ff31723e */ /* 0x000fe400000000ff */
[----:B------:R-:W-:Y:S02]  /*5770*/  F2FP.F16.F32.PACK_AB R50, RZ, R50 ;  /* 0x00000032ff32723e */ /* 0x000fe400000000ff */
[----:B------:R-:W-:Y:S02]  /*5780*/  F2FP.F16.F32.PACK_AB R51, RZ, R51 ;  /* 0x00000033ff33723e */ /* 0x000fe400000000ff */
[----:B------:R-:W-:Y:S01]  /*5790*/  F2FP.F16.F32.PACK_AB R52, RZ, R52 ;  /* 0x00000034ff34723e */ /* 0x000fe200000000ff */
[----:B------:R-:W-:Y:S01]  /*57a0*/  @P0 STG.E.U16 desc[UR12][R2.64+0x42], R73 ;  /* 0x0000424902000986 */ /* 0x000fe2000c10150c */
[----:B------:R-:W-:-:S02]  /*57b0*/  ISETP.GT.AND P0, PT, R16, 0x8, P2 ;  /* 0x000000081000780c */ /* 0x000fc40001704270 */
[----:B------:R-:W-:Y:S02]  /*57c0*/  ISETP.GT.AND P2, PT, R15, 0x38, PT ;  /* 0x000000380f00780c */ /* 0x000fe40003f44270 */
[----:B------:R-:W-:Y:S02]  /*57d0*/  F2FP.F16.F32.PACK_AB R53, RZ, R53 ;  /* 0x00000035ff35723e */ /* 0x000fe400000000ff */
[----:B------:R-:W-:-:S07]  /*57e0*/  F2FP.F16.F32.PACK_AB R54, RZ, R54 ;  /* 0x00000036ff36723e */ /* 0x000fce00000000ff */
[----:B------:R-:W-:Y:S01]  /*57f0*/  @P0 STG.E.U16 desc[UR12][R4.64+0x40], R74 ;  /* 0x0000404a04000986 */ /* 0x000fe2000c10150c */
[----:B------:R-:W-:-:S13]  /*5800*/  ISETP.GT.AND P0, PT, R16, 0x8, P1 ;  /* 0x000000081000780c */ /* 0x000fda0000f04270 */
[----:B------:R-:W-:Y:S01]  /*5810*/  @P0 STG.E.U16 desc[UR12][R4.64+0x42], R75 ;  /* 0x0000424b04000986 */ /* 0x000fe2000c10150c */
[----:B------:R-:W-:-:S13]  /*5820*/  ISETP.GT.AND P0, PT, R16, RZ, P5 ;  /* 0x000000ff1000720c */ /* 0x000fda0002f04270 */
[----:B------:R-:W-:Y:S01]  /*5830*/  @P0 STG.E.U16 desc[UR12][R2.64+0x50], R76 ;  /* 0x0000504c02000986 */ /* 0x000fe2000c10150c */
[----:B------:R-:W-:-:S04]  /*5840*/  ISETP.GT.AND P0, PT, R15, 0x29, PT ;  /* 0x000000290f00780c */ /* 0x000fc80003f04270 */
[----:B------:R-:W-:Y:S02]  /*5850*/  ISETP.GT.AND P1, PT, R16, RZ, P0 ;  /* 0x000000ff1000720c */ /* 0x000fe40000724270 */
[----:B------:R-:W-:-:S11]  /*5860*/  P2R R13, PR, RZ, 0x1 ;  /* 0x00000001ff0d7803 */ /* 0x000fd60000000000 */
[----:B------:R-:W-:Y:S01]  /*5870*/  @P1 STG.E.U16 desc[UR12][R2.64+0x52], R77 ;  /* 0x0000524d02001986 */ /* 0x000fe2000c10150c */
[----:B------:R-:W-:-:S13]  /*5880*/  ISETP.GT.AND P1, PT, R16, 0x8, P5 ;  /* 0x000000081000780c */ /* 0x000fda0002f24270 */
[----:B------:R-:W-:Y:S01]  /*5890*/  @P1 STG.E.U16 desc[UR12][R4.64+0x50], R78 ;  /* 0x0000504e04001986 */ /* 0x000fe2000c10150c */
[C---:B------:R-:W-:Y:S02]  /*58a0*/  ISETP.GT.AND P1, PT, R16.reuse, 0x8, P0 ;  /* 0x000000081000780c */ /* 0x040fe40000724270 */
[----:B------:R-:W-:-:S11]  /*58b0*/  ISETP.GT.AND P0, PT, R16, 0x8, P2 ;  /* 0x000000081000780c */ /* 0x000fd60001704270 */
[----:B------:R-:W-:Y:S01]  /*58c0*/  @P1 STG.E.U16 desc[UR12][R4.64+0x52], R79 ;  /* 0x0000524f04001986 */ /* 0x000fe2000c10150c */
[----:B------:R-:W-:-:S13]  /*58d0*/  ISETP.GT.AND P1, PT, R16, RZ, P4 ;  /* 0x000000ff1000720c */ /* 0x000fda0002724270 */
[----:B------:R-:W-:Y:S01]  /*58e0*/  @P1 STG.E.U16 desc[UR12][R2.64+0x60], R80 ;  /* 0x0000605002001986 */ /* 0x000fe2000c10150c */
[----:B------:R-:W-:-:S13]  /*58f0*/  ISETP.GT.AND P1, PT, R16, RZ, P3 ;  /* 0x000000ff1000720c */ /* 0x000fda0001f24270 */
[----:B------:R-:W-:Y:S01]  /*5900*/  @P1 STG.E.U16 desc[UR12][R2.64+0x62], R81 ;  /* 0x0000625102001986 */ /* 0x000fe2000c10150c */
[----:B------:R-:W-:-:S13]  /*5910*/  ISETP.GT.AND P1, PT, R16, 0x8, P4 ;  /* 0x000000081000780c */ /* 0x000fda0002724270 */
[----:B------:R-:W-:Y:S01]  /*5920*/  @P1 STG.E.U16 desc[UR12][R4.64+0x60], R82 ;  /* 0x0000605204001986 */ /* 0x000fe2000c10150c */
[----:B------:R-:W-:-:S13]  /*5930*/  ISETP.GT.AND P1, PT, R16, 0x8, P3 ;  /* 0x000000081000780c */ /* 0x000fda0001f24270 */
[----:B------:R-:W-:Y:S01]  /*5940*/  @P1 STG.E.U16 desc[UR12][R4.64+0x62], R83 ;  /* 0x0000625304001986 */ /* 0x000fe2000c10150c */
[----:B------:R-:W-:-:S05]  /*5950*/  IADD3 R10, P1, R17, R4, RZ ;  /* 0x00000004110a7210 */ /* 0x000fca0007f3e0ff */
[----:B------:R-:W-:Y:S01]  /*5960*/  IMAD.X R11, R9, 0x1, R5, P1 ;  /* 0x00000001090b7824 */ /* 0x000fe200008e0605 */
[----:B------:R-:W-:-:S13]  /*5970*/  ISETP.GT.AND P1, PT, R16, RZ, P2 ;  /* 0x000000ff1000720c */ /* 0x000fda0001724270 */
[----:B------:R-:W-:Y:S01]  /*5980*/  @P1 STG.E.U16 desc[UR12][R2.64+0x70], R84 ;  /* 0x0000705402001986 */ /* 0x000fe2000c10150c */
[----:B------:R-:W-:-:S05]  /*5990*/  IADD3 R8, P1, R17, R2, RZ ;  /* 0x0000000211087210 */ /* 0x000fca0007f3e0ff */
[----:B------:R-:W-:Y:S01]  /*59a0*/  IMAD.X R9, R9, 0x1, R3, P1 ;  /* 0x0000000109097824 */ /* 0x000fe200008e0603 */
[----:B------:R-:W-:-:S04]  /*59b0*/  ISETP.GT.AND P1, PT, R15, 0x39, PT ;  /* 0x000000390f00780c */ /* 0x000fc80003f24270 */
[----:B------:R-:W-:-:S13]  /*59c0*/  ISETP.GT.AND P5, PT, R16, RZ, P1 ;  /* 0x000000ff1000720c */ /* 0x000fda0000fa4270 */
[----:B------:R0:W-:Y:S01]  /*59d0*/  @P5 STG.E.U16 desc[UR12][R2.64+0x72], R85 ;  /* 0x0000725502005986 */ /* 0x0001e2000c10150c */
[----:B------:R-:W-:-:S03]  /*59e0*/  ISETP.GT.AND P5, PT, R15, RZ, PT ;  /* 0x000000ff0f00720c */ /* 0x000fc60003fa4270 */
[----:B------:R-:W-:Y:S01]  /*59f0*/  @P0 STG.E.U16 desc[UR12][R4.64+0x70], R86 ;  /* 0x0000705604000986 */ /* 0x000fe2000c10150c */
[----:B------:R-:W-:-:S13]  /*5a00*/  ISETP.GT.AND P0, PT, R16, 0x8, P1 ;  /* 0x000000081000780c */ /* 0x000fda0000f04270 */
[----:B------:R-:W-:Y:S01]  /*5a10*/  @P0 STG.E.U16 desc[UR12][R4.64+0x72], R87 ;  /* 0x0000725704000986 */ /* 0x000fe2000c10150c */
[C---:B------:R-:W-:Y:S02]  /*5a20*/  ISETP.GT.AND P0, PT, R16.reuse, 0x40, P5 ;  /* 0x000000401000780c */ /* 0x040fe40002f04270 */
[----:B------:R-:W-:-:S11]  /*5a30*/  ISETP.GT.AND P5, PT, R16, 0x48, P5 ;  /* 0x000000481000780c */ /* 0x000fd60002fa4270 */
[----:B------:R-:W-:Y:S01]  /*5a40*/  @P0 STG.E.U16 desc[UR12][R8.64], R24 ;  /* 0x0000001808000986 */ /* 0x000fe2000c10150c */
[C---:B------:R-:W-:Y:S02]  /*5a50*/  ISETP.GT.AND P0, PT, R16.reuse, 0x40, P6 ;  /* 0x000000401000780c */ /* 0x040fe40003704270 */
[----:B------:R-:W-:-:S11]  /*5a60*/  ISETP.GT.AND P6, PT, R16, 0x48, P6 ;  /* 0x000000481000780c */ /* 0x000fd600037c4270 */
[----:B0-----:R-:W-:Y:S02]  /*5a70*/  @P0 IMAD.MOV.U32 R2, RZ, RZ, R8 ;  /* 0x000000ffff020224 */ /* 0x001fe400078e0008 */
[----:B------:R-:W-:-:S05]  /*5a80*/  @P0 IMAD.MOV.U32 R3, RZ, RZ, R9 ;  /* 0x000000ffff030224 */ /* 0x000fca00078e0009 */
[----:B------:R0:W-:Y:S01]  /*5a90*/  @P0 STG.E.U16 desc[UR12][R2.64+0x2], R25 ;  /* 0x0000021902000986 */ /* 0x0001e2000c10150c */
[----:B------:R-:W-:-:S03]  /*5aa0*/  ISETP.NE.AND P0, PT, R13, RZ, PT ;  /* 0x000000ff0d00720c */ /* 0x000fc60003f05270 */
[----:B------:R-:W-:Y:S01]  /*5ab0*/  @P5 STG.E.U16 desc[UR12][R10.64], R26 ;  /* 0x0000001a0a005986 */ /* 0x000fe2000c10150c */
[----:B------:R-:W-:-:S03]  /*5ac0*/  ISETP.NE.AND P5, PT, R12, RZ, PT ;  /* 0x000000ff0c00720c */ /* 0x000fc60003fa5270 */
[----:B------:R-:W-:Y:S01]  /*5ad0*/  @P6 STG.E.U16 desc[UR12][R10.64+0x2], R27 ;  /* 0x0000021b0a006986 */ /* 0x000fe2000c10150c */
[----:B------:R-:W-:-:S04]  /*5ae0*/  ISETP.GT.AND P6, PT, R15, 0x8, PT ;  /* 0x000000080f00780c */ /* 0x000fc80003fc4270 */
[----:B------:R-:W-:-:S13]  /*5af0*/  ISETP.GT.AND P6, PT, R16, 0x40, P6 ;  /* 0x000000401000780c */ /* 0x000fda00037c4270 */
[----:B0-----:R-:W-:Y:S02]  /*5b00*/  @P6 IMAD.MOV.U32 R2, RZ, RZ, R8 ;  /* 0x000000ffff026224 */ /* 0x001fe400078e0008 */
[----:B------:R-:W-:-:S05]  /*5b10*/  @P6 IMAD.MOV.U32 R3, RZ, RZ, R9 ;  /* 0x000000ffff036224 */ /* 0x000fca00078e0009 */
[----:B------:R0:W-:Y:S01]  /*5b20*/  @P6 STG.E.U16 desc[UR12][R2.64+0x10], R28 ;  /* 0x0000101c02006986 */ /* 0x0001e2000c10150c */
[----:B------:R-:W-:-:S04]  /*5b30*/  ISETP.GT.AND P6, PT, R15, 0x9, PT ;  /* 0x000000090f00780c */ /* 0x000fc80003fc4270 */
[----:B------:R-:W-:-:S13]  /*5b40*/  ISETP.GT.AND P6, PT, R16, 0x40, P6 ;  /* 0x000000401000780c */ /* 0x000fda00037c4270 */
[----:B0-----:R-:W-:Y:S02]  /*5b50*/  @P6 IMAD.MOV.U32 R2, RZ, RZ, R8 ;  /* 0x000000ffff026224 */ /* 0x001fe400078e0008 */
[----:B------:R-:W-:-:S05]  /*5b60*/  @P6 IMAD.MOV.U32 R3, RZ, RZ, R9 ;  /* 0x000000ffff036224 */ /* 0x000fca00078e0009 */
[----:B------:R0:W-:Y:S01]  /*5b70*/  @P6 STG.E.U16 desc[UR12][R2.64+0x12], R29 ;  /* 0x0000121d02006986 */ /* 0x0001e2000c10150c */
[----:B------:R-:W-:-:S04]  /*5b80*/  ISETP.GT.AND P6, PT, R15, 0x8, PT ;  /* 0x000000080f00780c */ /* 0x000fc80003fc4270 */
[----:B------:R-:W-:-:S13]  /*5b90*/  ISETP.GT.AND P6, PT, R16, 0x48, P6 ;  /* 0x000000481000780c */ /* 0x000fda00037c4270 */
        /* <DEDUP_REMOVED lines=66> */
[C---:B------:R-:W-:Y:S02]  /*5fc0*/  ISETP.GT.AND P6, PT, R16.reuse, 0x40, P5 ;  /* 0x000000401000780c */ /* 0x040fe40002fc4270 */
[----:B------:R-:W-:-:S11]  /*5fd0*/  ISETP.GT.AND P5, PT, R16, 0x48, P5 ;  /* 0x000000481000780c */ /* 0x000fd60002fa4270 */
        /* <DEDUP_REMOVED lines=9> */
[----:B------:R-:W-:Y:S01]  /*6070*/  ISETP.GT.AND P4, PT, R16, 0x48, P4 ;  /* 0x000000481000780c */ /* 0x000fe20002784270 */
        /* <DEDUP_REMOVED lines=17> */
[----:B------:R0:W-:Y:S02]  /*6190*/  @P0 STG.E.U16 desc[UR12][R2.64+0x62], R49 ;  /* 0x0000623102000986 */ /* 0x0001e4000c10150c */
        /* <DEDUP_REMOVED lines=8> */
[----:B------:R0:W-:Y:S04]  /*6220*/  @P6 STG.E.U16 desc[UR12][R2.64+0x70], R52 ;  /* 0x0000703402006986 */ /* 0x0001e8000c10150c */
[----:B------:R1:W-:Y:S01]  /*6230*/  @P5 STG.E.U16 desc[UR12][R8.64+0x72], R53 ;  /* 0x0000723508005986 */ /* 0x0003e2000c10150c */
[----:B0-----:R-:W-:Y:S02]  /*6240*/  @P2 IMAD.MOV.U32 R2, RZ, RZ, R6 ;  /* 0x000000ffff022224 */ /* 0x001fe400078e0006 */
[----:B------:R-:W-:-:S05]  /*6250*/  @P2 IMAD.MOV.U32 R3, RZ, RZ, R7 ;  /* 0x000000ffff032224 */ /* 0x000fca00078e0007 */
[----:B------:R1:W-:Y:S01]  /*6260*/  @P2 STG.E.U16 desc[UR12][R2.64+0x70], R54 ;  /* 0x0000703602002986 */ /* 0x0003e2000c10150c */
[----:B------:R-:W-:Y:S05]  /*6270*/  @!P1 EXIT ;  /* 0x000000000000994d */ /* 0x000fea0003800000 */
[----:B------:R-:W-:-:S05]  /*6280*/  F2FP.F16.F32.PACK_AB R0, RZ, R0 ;  /* 0x00000000ff00723e */ /* 0x000fca00000000ff */
[----:B------:R-:W-:Y:S01]  /*6290*/  STG.E.U16 desc[UR12][R6.64+0x72], R0 ;  /* 0x0000720006007986 */ /* 0x000fe2000c10150c */
[----:B------:R-:W-:Y:S05]  /*62a0*/  EXIT ;  /* 0x000000000000794d */ /* 0x000fea0003800000 */
.L_x_14:
[----:B------:R-:W-:-:S13]  /*62b0*/  ISETP.NE.AND P0, PT, R8, RZ, PT ;  /* 0x000000ff0800720c */ /* 0x000fda0003f05270 */
[----:B------:R-:W-:Y:S05]  /*62c0*/  @P0 EXIT ;  /* 0x000000000000094d */ /* 0x000fea0003800000 */
[----:B------:R-:W-:-:S13]  /*62d0*/  ELECT P0, URZ, PT ;  /* 0x00000000003f782f */ /* 0x000fda0003800000 */
[----:B------:R-:W-:Y:S05]  /*62e0*/  @!P0 BRA `(.L_x_151) ;  /* 0x0000000800108947 */ /* 0x000fea0003800000 */
[----:B------:R-:W-:-:S13]  /*62f0*/  ISETP.GE.AND P0, PT, R5, 0x1, PT ;  /* 0x000000010500780c */ /* 0x000fda0003f06270 */
[----:B------:R-:W-:Y:S05]  /*6300*/  @!P0 BRA `(.L_x_151) ;  /* 0x0000000800088947 */ /* 0x000fea0003800000 */
[----:B------:R-:W2:Y:S01]  /*6310*/  S2R R4, SR_CgaCtaId ;  /* 0x0000000000047919 */ /* 0x000ea20000008800 */
[----:B------:R-:W-:Y:S01]  /*6320*/  IMAD.SHL.U32 R22, R11, 0x80, RZ ;  /* 0x000000800b167824 */ /* 0x000fe200078e00ff */
[----:B------:R-:W-:Y:S01]  /*6330*/  ULDC UR4, c[0x0][0x384] ;  /* 0x0000e10000047ab9 */ /* 0x000fe20000000800 */
[----:B------:R-:W-:Y:S01]  /*6340*/  LOP3.LUT P0, RZ, R10, 0x1f, RZ, 0xc0, !PT ;  /* 0x0000001f0aff7812 */ /* 0x000fe2000780c0ff */
[----:B------:R-:W-:Y:S01]  /*6350*/  ULDC UR5, c[0x0][0x388] ;  /* 0x0000e20000057ab9 */ /* 0x000fe20000000800 */
[----:B------:R-:W-:Y:S01]  /*6360*/  ISETP.NE.AND P1, PT, R17, RZ, PT ;  /* 0x000000ff1100720c */ /* 0x000fe20003f25270 */
[----:B------:R-:W-:Y:S01]  /*6370*/  VIADD R24, R5, 0x1 ;  /* 0x0000000105187836 */ /* 0x000fe20000000000 */
[----:B------:R-:W-:Y:S01]  /*6380*/  ISETP.NE.OR P0, PT, R17, RZ, !P0 ;  /* 0x000000ff1100720c */ /* 0x000fe20004705670 */
[----:B0-----:R-:W-:Y:S01]  /*6390*/  IMAD.MOV.U32 R6, RZ, RZ, 0x1 ;  /* 0x00000001ff067424 */ /* 0x001fe200078e00ff */
[----:B------:R-:W-:Y:S01]  /*63a0*/  LOP3.LUT R23, R3, 0x2, RZ, 0xfc, !PT ;  /* 0x0000000203177812 */ /* 0x000fe200078efcff */
[----:B------:R-:W-:Y:S01]  /*63b0*/  IMAD.MOV.U32 R7, RZ, RZ, RZ ;  /* 0x000000ffff077224 */ /* 0x000fe200078e00ff */
[----:B------:R-:W-:-:S02]  /*63c0*/  CS2R R8, SRZ ;  /* 0x0000000000087805 */ /* 0x000fc4000001ff00 */
[----:B------:R-:W-:Y:S01]  /*63d0*/  CS2R R10, SRZ ;  /* 0x00000000000a7805 */ /* 0x000fe2000001ff00 */
[----:B--2--5:R-:W-:-:S05]  /*63e0*/  IMAD.SHL.U32 R0, R4, 0x20, RZ ;  /* 0x0000002004007824 */ /* 0x024fca00078e00ff */
[----:B------:R-:W-:-:S05]  /*63f0*/  LOP3.LUT R0, R0, 0x20, RZ, 0xc0, !PT ;  /* 0x0000002000007812 */ /* 0x000fca00078ec0ff */
[----:B------:R-:W-:Y:S02]  /*6400*/  IMAD R2, R13, 0x40, R0 ;  /* 0x000000400d027824 */ /* 0x000fe400078e0200 */
[----:B------:R-:W-:Y:S02]  /*6410*/  IMAD.SHL.U32 R0, R4, 0x400, RZ ;  /* 0x0000040004007824 */ /* 0x000fe400078e00ff */
[----:B------:R-:W-:-:S03]  /*6420*/  IMAD.HI.U32 R4, R22, UR4, RZ ;  /* 0x0000000416047c27 */ /* 0x000fc6000f8e00ff */
[----:B------:R-:W-:Y:S02]  /*6430*/  LOP3.LUT R0, R0, 0x400, RZ, 0xc0, !PT ;  /* 0x0000040000007812 */ /* 0x000fe400078ec0ff */
[----:B------:R-:W-:-:S07]  /*6440*/  SHF.R.U32.HI R4, RZ, UR5, R4 ;  /* 0x00000005ff047c19 */ /* 0x000fce0008011604 */
.L_x_155:
[----:B------:R-:W4:Y:S01]  /*6450*/  S2R R13, SR_CgaCtaId ;  /* 0x00000000000d7919 */ /* 0x000f220000008800 */
[----:B------:R-:W-:-:S04]  /*6460*/  MOV R12, 0x400 ;  /* 0x00000400000c7802 */ /* 0x000fc80000000f00 */
[----:B----4-:R-:W-:Y:S02]  /*6470*/  LEA R14, R13, R12, 0x18 ;  /* 0x0000000c0d0e7211 */ /* 0x010fe400078ec0ff */
[----:B------:R-:W-:-:S03]  /*6480*/  SHF.L.U32 R12, R6, 0x1f, RZ ;  /* 0x0000001f060c7819 */ /* 0x000fc600000006ff */
[----:B------:R-:W-:-:S07]  /*6490*/  IMAD R13, R7, 0x8, R14 ;  /* 0x00000008070d7824 */ /* 0x000fce00078e020e */
.L_x_152:
[----:B0-----:R0:W1:Y:S02]  /*64a0*/  SYNCS.PHASECHK.TRANS64.TRYWAIT P2, [R13+URZ+0x36090], R12 ;  /* 0x0360900c0d0075a7 */ /* 0x001064000804017f */
[----:B-1----:R-:W-:Y:S05]  /*64b0*/  @!P2 NANOSLEEP.SYNCS 0x989680 ;  /* 0x009896800000a95d */ /* 0x002fea0003900000 */
[----:B------:R-:W1:Y:S02]  /*64c0*/  @!P2 SYNCS.PHASECHK.TRANS64 P2, [R13+URZ+0x36090], R12 ;  /* 0x0360900c0d00a5a7 */ /* 0x000e64000804007f */
[----:B-1----:R-:W-:Y:S05]  /*64d0*/  @!P2 BRA `(.L_x_152) ;  /* 0xfffffffc00f0a947 */ /* 0x002fea000383ffff */
[----:B0-----:R-:W0:Y:S02]  /*64e0*/  @!P1 LDC R12, c[0x0][0x580] ;  /* 0x00016000ff0c9b82 */ /* 0x001e240000000800 */
[----:B0-----:R0:W-:Y:S02]  /*64f0*/  @!P1 SYNCS.ARRIVE.TRANS64 RZ, [R13+URZ+0x36000], R12 ;  /* 0x0360000c0dff99a7 */ /* 0x0011e4000800003f */
[----:B0-----:R-:W-:-:S04]  /*6500*/  PRMT R12, R23, 0x9910, RZ ;  /* 0x00009910170c7816 */ /* 0x001fc800000000ff */
[----:B------:R-:W-:-:S13]  /*6510*/  ISETP.NE.AND P2, PT, R12, 0x2, PT ;  /* 0x000000020c00780c */ /* 0x000fda0003f45270 */
[----:B------:R-:W-:Y:S05]  /*6520*/  @P2 BRA `(.L_x_153) ;  /* 0x0000000000042947 */ /* 0x000fea0003800000 */
[----:B------:R-:W-:Y:S01]  /*6530*/  BPT.TRAP 0x1 ;  /* 0x000000040000795c */ /* 0x000fe20000300000 */
.L_x_153:
[----:B------:R-:W-:Y:S05]  /*6540*/  @P0 BRA `(.L_x_154) ;  /* 0x0000000000040947 */ /* 0x000fea0003800000 */
[----:B------:R-:W-:Y:S01]  /*6550*/  BPT.TRAP 0x1 ;  /* 0x000000040000795c */ /* 0x000fe20000300000 */
.L_x_154:
[----:B---3--:R-:W0:Y:S01]  /*6560*/  LDC R15, c[0x0][0x380] ;  /* 0x0000e000ff0f7b82 */ /* 0x008e220000000800 */
[----:B------:R-:W-:Y:S01]  /*6570*/  R2UR UR4, R4 ;  /* 0x00000000040472ca */ /* 0x000fe200000e0000 */
[----:B------:R-:W-:Y:S01]  /*6580*/  ULDC UR24, c[0x0][0x38c] ;  /* 0x0000e30000187ab9 */ /* 0x000fe20000000800 */
[----:B------:R-:W-:Y:S01]  /*6590*/  R2UR UR13, R22 ;  /* 0x00000000160d72ca */ /* 0x000fe200000e0000 */
[----:B------:R-:W-:Y:S01]  /*65a0*/  UISETP.NE.AND UP0, UPT, UR24, 0x1, UPT ;  /* 0x000000011800788c */ /* 0x000fe2000bf05270 */
[----:B------:R-:W-:Y:S01]  /*65b0*/  R2UR UR17, R13 ;  /* 0x000000000d1172ca */ /* 0x000fe200000e0000 */
[----:B------:R-:W-:Y:S01]  /*65c0*/  ULDC UR12, c[0x0][0x3ec] ;  /* 0x0000fb00000c7ab9 */ /* 0x000fe20000000800 */
[----:B------:R-:W-:Y:S01]  /*65d0*/  R2UR UR10, R14 ;  /* 0x000000000e0a72ca */ /* 0x000fe200000e0000 */
[----:B------:R-:W1:Y:S01]  /*65e0*/  LDC.64 R16, c[0x0][0x3f8] ;  /* 0x0000fe00ff107b82 */ /* 0x000e620000000a00 */
[----:B------:R-:W-:Y:S01]  /*65f0*/  R2UR UR16, R7 ;  /* 0x00000000071072ca */ /* 0x000fe200000e0000 */
[----:B------:R-:W-:Y:S01]  /*6600*/  VIADD R24, R24, 0xffffffff ;  /* 0xffffffff18187836 */ /* 0x000fe20000000000 */
[----:B------:R-:W-:Y:S01]  /*6610*/  R2UR UR18, R10 ;  /* 0x000000000a1272ca */ /* 0x000fe200000e0000 */
[----:B------:R-:W-:Y:S01]  /*6620*/  ULDC.64 UR28, c[0x0][0x198] ;  /* 0x00006600001c7ab9 */ /* 0x000fe20000000a00 */
[----:B------:R-:W-:Y:S01]  /*6630*/  ULDC.64 UR20, c[0x0][0x3f0] ;  /* 0x0000fc0000147ab9 */ /* 0x000fe20000000a00 */
[----:B------:R-:W-:Y:S01]  /*6640*/  UMOV UR31, 0x30000 ;  /* 0x00030000001f7882 */ /* 0x000fe20000000000 */
[----:B------:R-:W-:Y:S01]  /*6650*/  @UP0 ULDC.64 UR8, c[0x0][0x390] ;  /* 0x0000e40000080ab9 */ /* 0x000fe20000000a00 */
[----:B------:R-:W1:Y:S01]  /*6660*/  LDC.64 R18, c[0x0][0x3d0] ;  /* 0x0000f400ff127b82 */ /* 0x000e620000000a00 */
[----:B------:R-:W-:Y:S01]  /*6670*/  ISETP.GT.AND P6, PT, R24, 0x1, PT ;  /* 0x000000011800780c */ /* 0x000fe20003fc4270 */
[----:B------:R-:W-:Y:S01]  /*6680*/  UIADD3 UR17, UR17, 0x36000, URZ ;  /* 0x0003600011117890 */ /* 0x000fe2000fffe03f */
[----:B------:R-:W-:Y:S01]  /*6690*/  UMOV UR26, 0x0 ;  /* 0x00000000001a7882 */ /* 0x000fe20000000000 */
[----:B------:R-:W-:-:S02]  /*66a0*/  UMOV UR27, 0x10000000 ;  /* 0x10000000001b7882 */ /* 0x000fc40000000000 */
[----:B------:R-:W-:Y:S01]  /*66b0*/  ULEA UR16, UR16, UR10, 0xd ;  /* 0x0000000a10107291 */ /* 0x000fe2000f8e683f */
[----:B0-----:R-:W-:Y:S01]  /*66c0*/  ISETP.NE.AND P2, PT, R15, 0x1, PT ;  /* 0x000000010f00780c */ /* 0x001fe20003f45270 */
[----:B------:R-:W0:Y:S01]  /*66d0*/  LDC R20, c[0x0][0x400] ;  /* 0x00010000ff147b82 */ /* 0x000e220000000800 */
[----:B------:R-:W-:-:S11]  /*66e0*/  USHF.L.U32 UR18, UR18, 0x5, URZ ;  /* 0x0000000512127899 */ /* 0x000fd6000800063f */
[----:B------:R-:W-:Y:S01]  /*66f0*/  @P2 IMAD.U32 R12, RZ, RZ, UR4 ;  /* 0x00000004ff0c2e24 */ /* 0x000fe2000f8e00ff */
[----:B------:R-:W-:Y:S01]  /*6700*/  ULDC.64 UR4, c[0x0][0x3c8] ;  /* 0x0000f20000047ab9 */ /* 0x000fe20000000a00 */
[----:B-1----:R-:W-:-:S03]  /*6710*/  IMAD R13, R9, R18, R17 ;  /* 0x00000012090d7224 */ /* 0x002fc600078e0211 */
[----:B------:R-:W-:Y:S01]  /*6720*/  @P2 R2UR UR13, R12 ;  /* 0x000000000c0d22ca */ /* 0x000fe200000e0000 */
[C---:B------:R-:W-:Y:S02]  /*6730*/  IMAD R12, R7.reuse, 0x800, R0 ;  /* 0x00000800070c7824 */ /* 0x040fe400078e0200 */
[----:B------:R-:W-:Y:S02]  /*6740*/  VIADD R7, R7, 0x1 ;  /* 0x0000000107077836 */ /* 0x000fe40000000000 */
[----:B------:R-:W-:Y:S02]  /*6750*/  IMAD R21, R12, 0x2, R14 ;  /* 0x000000020c157824 */ /* 0x000fe400078e020e */
[----:B------:R-:W-:Y:S01]  /*6760*/  IMAD R12, R11, UR5, R16 ;  /* 0x000000050b0c7c24 */ /* 0x000fe2000f8e0210 */
[----:B------:R-:W-:Y:S01]  /*6770*/  ULDC UR5, c[0x0][0x398] ;  /* 0x0000e60000057ab9 */ /* 0x000fe20000000800 */
[----:B------:R-:W1:Y:S01]  /*6780*/  LDC.64 R16, c[0x0][0x3e0] ;  /* 0x0000f800ff107b82 */ /* 0x000e620000000a00 */
[----:B------:R-:W-:Y:S01]  /*6790*/  VIADD R14, R10, 0x1 ;  /* 0x000000010a0e7836 */ /* 0x000fe20000000000 */
[----:B------:R-:W-:Y:S01]  /*67a0*/  R2UR UR23, R21 ;  /* 0x00000000151772ca */ /* 0x000fe200000e0000 */
[----:B------:R-:W-:Y:S01]  /*67b0*/  IMAD.U32 R13, R13, 0x20, R12 ;  /* 0x000000200d0d7824 */ /* 0x000fe200078e000c */
[----:B------:R-:W-:Y:S01]  /*67c0*/  UIMAD.WIDE.U32 UR6, UR13, UR8, URZ ;  /* 0x000000080d0672a5 */ /* 0x000fe2000f8e003f */
[----:B0-----:R-:W-:Y:S01]  /*67d0*/  IMAD R10, R8, R19, R20 ;  /* 0x00000013080a7224 */ /* 0x001fe200078e0214 */
[----:B------:R-:W-:Y:S01]  /*67e0*/  ISETP.NE.AND P2, PT, R14, UR15, PT ;  /* 0x0000000f0e007c0c */ /* 0x000fe2000bf45270 */
[----:B------:R-:W-:Y:S01]  /*67f0*/  UIADD3 UR6, -UR13, URZ, URZ ;  /* 0x0000003f0d067290 */ /* 0x000fe2000fffe13f */
[----:B------:R-:W-:Y:S01]  /*6800*/  ISETP.NE.AND P5, PT, R7, 0x12, PT ;  /* 0x000000120700780c */ /* 0x000fe20003fa5270 */
[----:B------:R-:W-:Y:S01]  /*6810*/  UMOV UR14, UR13 ;  /* 0x0000000d000e7c82 */ /* 0x000fe20008000000 */
[----:B------:R-:W-:Y:S01]  /*6820*/  @UP0 USHF.R.U32.HI UR14, URZ, UR9, UR7 ;  /* 0x000000093f0e0299 */ /* 0x000fe20008011607 */
[----:B------:R-:W-:Y:S01]  /*6830*/  IMAD.U32 R10, R10, 0x400, R13 ;  /* 0x000004000a0a7824 */ /* 0x000fe200078e000d */
[----:B------:R-:W-:Y:S01]  /*6840*/  UISETP.NE.AND UP0, UPT, UR5, 0x1, UPT ;  /* 0x000000010500788c */ /* 0x000fe2000bf05270 */
[----:B------:R-:W-:Y:S01]  /*6850*/  IMAD R12, R15, UR6, R22 ;  /* 0x000000060f0c7c24 */ /* 0x000fe2000f8e0216 */
[----:B------:R-:W-:Y:S01]  /*6860*/  ULDC.64 UR8, c[0x0][0x3c0] ;  /* 0x0000f00000087ab9 */ /* 0x000fe20000000a00 */
[----:B------:R-:W-:Y:S01]  /*6870*/  VIADD R15, R11, 0x1 ;  /* 0x000000010b0f7836 */ /* 0x000fe20000000000 */
[----:B------:R-:W-:Y:S01]  /*6880*/  R2UR UR25, R10 ;  /* 0x000000000a1972ca */ /* 0x000fe200000e0000 */
[----:B------:R-:W-:Y:S01]  /*6890*/  UMOV UR22, UR14 ;  /* 0x0000000e00167c82 */ /* 0x000fe20008000000 */
[----:B------:R-:W-:Y:S01]  /*68a0*/  R2UR UR19, R12 ;  /* 0x000000000c1372ca */ /* 0x000fe200000e0000 */
[----:B------:R-:W-:Y:S01]  /*68b0*/  @P2 IMAD.MOV R15, RZ, RZ, R11 ;  /* 0x000000ffff0f2224 */ /* 0x000fe200078e020b */
[----:B------:R-:W-:Y:S01]  /*68c0*/  UIADD3 UR7, -UR14, URZ, URZ ;  /* 0x0000003f0e077290 */ /* 0x000fe2000fffe13f */
[----:B------:R-:W-:Y:S01]  /*68d0*/  VIADD R12, R9, 0x1 ;  /* 0x00000001090c7836 */ /* 0x000fe20000000000 */
[----:B------:R-:W-:Y:S01]  /*68e0*/  UIADD3 UR6, UP1, UR28, 0xf0, URZ ;  /* 0x000000f01c067890 */ /* 0x000fe2000ff3e03f */
[----:B------:R-:W-:Y:S01]  /*68f0*/  VIADD R13, R8, 0x1 ;  /* 0x00000001080d7836 */ /* 0x000fe20000000000 */
[----:B-1----:R-:W-:Y:S01]  /*6900*/  ISETP.NE.AND P3, PT, R15, R16, PT ;  /* 0x000000100f00720c */ /* 0x002fe20003f65270 */
[----:B------:R-:W-:Y:S01]  /*6910*/  @UP0 ULDC UR10, c[0x0][0x39c] ;  /* 0x0000e700000a0ab9 */ /* 0x000fe20000000800 */
[----:B------:R-:W-:Y:S01]  /*6920*/  @UP0 ULDC UR30, c[0x0][0x3a0] ;  /* 0x0000e800001e0ab9 */ /* 0x000fe20000000800 */
[----:B------:R-:W-:Y:S01]  /*6930*/  UIMAD.WIDE.U32 UR10, UR14, UR10, URZ ;  /* 0x0000000a0e0a72a5 */ /* 0x000fe2000f8e003f */
[----:B------:R-:W-:Y:S01]  /*6940*/  SEL R10, R14, RZ, P2 ;  /* 0x000000ff0e0a7207 */ /* 0x000fe20001000000 */
[----:B------:R-:W-:Y:S01]  /*6950*/  UIMAD UR7, UR24, UR7, UR13 ;  /* 0x00000007180772a4 */ /* 0x000fe2000f8e020d */
[----:B------:R-:W-:Y:S01]  /*6960*/  R2UR UR13, R9 ;  /* 0x00000000090d72ca */ /* 0x000fe200000e0000 */
[----:B------:R-:W-:Y:S01]  /*6970*/  @UP0 USHF.R.U32.HI UR22, URZ, UR30, UR11 ;  /* 0x0000001e3f160299 */ /* 0x000fe2000801160b */
[----:B------:R-:W-:Y:S01]  /*6980*/  SEL R7, R7, RZ, P5 ;  /* 0x000000ff07077207 */ /* 0x000fe20002800000 */
[----:B------:R-:W-:Y:S01]  /*6990*/  UIMAD UR19, UR19, UR8, UR12 ;  /* 0x00000008131372a4 */ /* 0x000fe2000f8e020c */
[----:B------:R-:W-:Y:S01]  /*69a0*/  R2UR UR12, R11 ;  /* 0x000000000b0c72ca */ /* 0x000fe200000e0000 */
[----:B------:R-:W-:Y:S01]  /*69b0*/  UIADD3 UR8, -UR22, URZ, URZ ;  /* 0x0000003f16087290 */ /* 0x000fe2000fffe13f */
[----:B------:R-:W-:Y:S01]  /*69c0*/  R2UR UR11, R2 ;  /* 0x00000000020b72ca */ /* 0x000fe200000e0000 */
[----:B------:R-:W-:Y:S01]  /*69d0*/  @P3 IMAD.MOV R12, RZ, RZ, R9 ;  /* 0x000000ffff0c3224 */ /* 0x000fe200078e0209 */
[----:B------:R-:W-:Y:S01]  /*69e0*/  UIADD3 UR28, UP2, UR28, 0x270, URZ ;  /* 0x000002701c1c7890 */ /* 0x000fe2000ff5e03f */
[----:B------:R-:W-:Y:S01]  /*69f0*/  SEL R9, RZ, 0x1, P5 ;  /* 0x00000001ff097807 */ /* 0x000fe20002800000 */
[----:B------:R-:W-:Y:S01]  /*6a00*/  UIMAD UR5, UR5, UR8, UR14 ;  /* 0x00000008050572a4 */ /* 0x000fe2000f8e020e */
[----:B------:R-:W-:Y:S01]  /*6a10*/  R2UR UR14, R8 ;  /* 0x00000000080e72ca */ /* 0x000fe200000e0000 */
[----:B------:R-:W-:Y:S01]  /*6a20*/  UIMAD UR20, UR7, UR9, UR20 ;  /* 0x00000009071472a4 */ /* 0x000fe2000f8e0214 */
[----:B------:R-:W-:Y:S01]  /*6a30*/  ISETP.NE.AND P4, PT, R12, R17, PT ;  /* 0x000000110c00720c */ /* 0x000fe20003f85270 */
[----:B------:R-:W-:Y:S01]  /*6a40*/  UIMAD UR21, UR5, UR4, UR21 ;  /* 0x00000004051572a4 */ /* 0x000fe2000f8e0215 */
[----:B------:R-:W-:Y:S01]  /*6a50*/  LOP3.LUT R6, R6, R9, RZ, 0x3c, !PT ;  /* 0x0000000906067212 */ /* 0x000fe200078e3cff */
[----:B------:R-:W-:Y:S01]  /*6a60*/  UIADD3.X UR7, URZ, UR29, URZ, UP1, !UPT ;  /* 0x0000001d3f077290 */ /* 0x000fe20008ffe43f */
[----:B------:R-:W-:Y:S01]  /*6a70*/  SEL R11, R15, RZ, P3 ;  /* 0x000000ff0f0b7207 */ /* 0x000fe20001800000 */
[----:B------:R-:W-:Y:S01]  /*6a80*/  UPRMT UR4, UR25, 0x5410, URZ ;  /* 0x0000541019047896 */ /* 0x000fe2000800003f */
[----:B------:R-:W-:Y:S01]  /*6a90*/  SEL R9, R12, RZ, P4 ;  /* 0x000000ff0c097207 */ /* 0x000fe20002000000 */
[----:B------:R-:W-:-:S02]  /*6aa0*/  UIADD3 UR8, UR23, 0x24000, URZ ;  /* 0x0002400017087890 */ /* 0x000fc4000fffe03f */
[----:B------:R-:W-:Y:S01]  /*6ab0*/  UIADD3.X UR29, URZ, UR29, URZ, UP2, !UPT ;  /* 0x0000001d3f1d7290 */ /* 0x000fe200097fe43f */
[----:B------:R-:W-:Y:S01]  /*6ac0*/  UMOV UR9, UR17 ;  /* 0x0000001100097c82 */ /* 0x000fe20008000000 */
[----:B------:R-:W-:Y:S02]  /*6ad0*/  UMOV UR10, UR18 ;  /* 0x00000012000a7c82 */ /* 0x000fe40008000000 */
[----:B------:R-:W-:Y:S01]  /*6ae0*/  @P4 IMAD.MOV R13, RZ, RZ, R8 ;  /* 0x000000ffff0d4224 */ /* 0x000fe200078e0208 */
[----:B------:R1:W-:Y:S03]  /*6af0*/  UTMALDG.5D.IM2COL [UR16], [UR6], UR4 ;  /* 0x00000010060073b4 */ /* 0x0003e60008060004 */
[----:B------:R-:W-:Y:S01]  /*6b00*/  IMAD.MOV.U32 R8, RZ, RZ, R13 ;  /* 0x000000ffff087224 */ /* 0x000fe200078e000d */
[----:B------:R1:W-:Y:S02]  /*6b10*/  UTMALDG.5D.MULTICAST [UR8], [UR28], UR31, desc[UR26] ;  /* 0x00001a081c0073b4 */ /* 0x0003e4000802181f */
[----:B-1----:R-:W-:Y:S05]  /*6b20*/  @P6 BRA `(.L_x_155) ;  /* 0xfffffff800486947 */ /* 0x002fea000383ffff */
.L_x_151:
[----:B------:R-:W-:Y:S01]  /*6b30*/  ISETP.GE.U32.AND P2, PT, R5, 0x12, PT ;  /* 0x000000120500780c */ /* 0x000fe20003f46070 */
[----:B------:R-:W-:Y:S05]  /*6b40*/  WARPSYNC.ALL ;  /* 0x0000000000007948 */ /* 0x000fea0003800000 */
[----:B------:R-:W-:-:S07]  /*6b50*/  ELECT P1, URZ, PT ;  /* 0x00000000003f782f */ /* 0x000fce0003820000 */
[----:B0-----:R-:W-:-:S05]  /*6b60*/  @P2 IMAD.WIDE.U32 R6, R5, 0x38e38e39, RZ ;  /* 0x38e38e3905062825 */ /* 0x001fca00078e00ff */
[----:B--2--5:R-:W-:-:S04]  /*6b70*/  @P2 SHF.R.U32.HI R0, RZ, 0x2, R7 ;  /* 0x00000002ff002819 */ /* 0x024fc80000011607 */
[----:B------:R-:W-:-:S04]  /*6b80*/  @P2 LOP3.LUT R0, R0, 0x1, RZ, 0xc0, !PT ;  /* 0x0000000100002812 */ /* 0x000fc800078ec0ff */
[----:B------:R-:W-:Y:S01]  /*6b90*/  @P2 ISETP.NE.U32.AND P0, PT, R0, 0x1, PT ;  /* 0x000000010000280c */ /* 0x000fe20003f05070 */
[----:B------:R-:W-:-:S12]  /*6ba0*/  @!P1 EXIT ;  /* 0x000000000000994d */ /* 0x000fd80003800000 */
[----:B------:R-:W-:Y:S01]  /*6bb0*/  LOP3.LUT R3, R3, 0x2, RZ, 0xfc, !PT ;  /* 0x0000000203037812 */ /* 0x000fe200078efcff */
[----:B------:R-:W-:Y:S01]  /*6bc0*/  IMAD.MOV.U32 R4, RZ, RZ, 0x1 ;  /* 0x00000001ff047424 */ /* 0x000fe200078e00ff */
[----:B------:R-:W-:Y:S02]  /*6bd0*/  @P2 ISETP.NE.U32.AND.EX P0, PT, RZ, RZ, PT, P0 ;  /* 0x000000ffff00220c */ /* 0x000fe40003f05100 */
[----:B------:R-:W-:Y:S02]  /*6be0*/  ISETP.NE.AND P1, PT, R3, 0x3, PT ;  /* 0x000000030300780c */ /* 0x000fe40003f25270 */
[----:B------:R-:W-:-:S11]  /*6bf0*/  @P2 SEL R4, RZ, 0x1, !P0 ;  /* 0x00000001ff042807 */ /* 0x000fd60004000000 */
[----:B------:R-:W-:Y:S05]  /*6c00*/  @!P1 BRA `(.L_x_156) ;  /* 0x0000000000049947 */ /* 0x000fea0003800000 */
[----:B------:R-:W-:Y:S01]  /*6c10*/  BPT.TRAP 0x1 ;  /* 0x000000040000795c */ /* 0x000fe20000300000 */
.L_x_156:
[----:B------:R-:W0:Y:S01]  /*6c20*/  S2R R7, SR_CgaCtaId ;  /* 0x0000000000077919 */ /* 0x000e220000008800 */
[----:B------:R-:W-:Y:S01]  /*6c30*/  IMAD.WIDE.U32 R2, R5, 0x38e38e39, RZ ;  /* 0x38e38e3905027825 */ /* 0x000fe200078e00ff */
[----:B------:R-:W-:-:S04]  /*6c40*/  MOV R0, 0x400 ;  /* 0x0000040000007802 */ /* 0x000fc80000000f00 */
[----:B------:R-:W-:Y:S02]  /*6c50*/  SHF.R.U32.HI R2, RZ, 0x2, R3 ;  /* 0x00000002ff027819 */ /* 0x000fe40000011603 */
[----:B------:R-:W-:-:S03]  /*6c60*/  SHF.L.U32 R3, R4, 0x1f, RZ ;  /* 0x0000001f04037819 */ /* 0x000fc600000006ff */
[----:B------:R-:W-:Y:S01]  /*6c70*/  IMAD R5, R2, -0x12, R5 ;  /* 0xffffffee02057824 */ /* 0x000fe200078e0205 */
[----:B0-----:R-:W-:-:S05]  /*6c80*/  LEA R0, R7, R0, 0x18 ;  /* 0x0000000007007211 */ /* 0x001fca00078ec0ff */
[----:B------:R-:W-:-:S04]  /*6c90*/  VIADD R0, R0, 0x36090 ;  /* 0x0003609000007836 */ /* 0x000fc80000000000 */
[----:B------:R-:W-:-:S07]  /*6ca0*/  IMAD R2, R5, 0x8, R0 ;  /* 0x0000000805027824 */ /* 0x000fce00078e0200 */
.L_x_157:
[----:B0-----:R0:W1:Y:S02]  /*6cb0*/  SYNCS.PHASECHK.TRANS64.TRYWAIT P0, [R2+URZ], R3 ;  /* 0x00000003020075a7 */ /* 0x001064000800017f */
[----:B-1----:R-:W-:Y:S05]  /*6cc0*/  @!P0 NANOSLEEP.SYNCS 0x989680 ;  /* 0x009896800000895d */ /* 0x002fea0003900000 */
[----:B------:R-:W1:Y:S02]  /*6cd0*/  @!P0 SYNCS.PHASECHK.TRANS64 P0, [R2+URZ], R3 ;  /* 0x00000003020085a7 */ /* 0x000e64000800007f */
[----:B-1----:R-:W-:Y:S05]  /*6ce0*/  @!P0 BRA `(.L_x_157) ;  /* 0xfffffffc00f08947 */ /* 0x002fea000383ffff */
[----:B------:R-:W-:-:S05]  /*6cf0*/  VIADD R5, R5, 0x1 ;  /* 0x0000000105057836 */ /* 0x000fca0000000000 */
[----:B------:R-:W-:-:S04]  /*6d00*/  ISETP.NE.AND P0, PT, R5, 0x12, PT ;  /* 0x000000120500780c */ /* 0x000fc80003f05270 */
[----:B0-----:R-:W-:Y:S02]  /*6d10*/  SEL R3, RZ, 0x1, P0 ;  /* 0x00000001ff037807 */ /* 0x001fe40000000000 */
[----:B------:R-:W-:Y:S02]  /*6d20*/  SEL R5, R5, RZ, P0 ;  /* 0x000000ff05057207 */ /* 0x000fe40000000000 */
[----:B------:R-:W-:-:S03]  /*6d30*/  LOP3.LUT R7, R4, R3, RZ, 0x3c, !PT ;  /* 0x0000000304077212 */ /* 0x000fc600078e3cff */
[----:B------:R-:W-:Y:S01]  /*6d40*/  IMAD R2, R5, 0x8, R0 ;  /* 0x0000000805027824 */ /* 0x000fe200078e0200 */
[----:B------:R-:W-:-:S07]  /*6d50*/  SHF.L.U32 R3, R7, 0x1f, RZ ;  /* 0x0000001f07037819 */ /* 0x000fce00000006ff */
.L_x_158:
        /* <DEDUP_REMOVED lines=11> */
.L_x_159:
        /* <DEDUP_REMOVED lines=11> */
.L_x_160:
        /* <DEDUP_REMOVED lines=11> */
.L_x_161:
        /* <DEDUP_REMOVED lines=11> */
.L_x_162:
        /* <DEDUP_REMOVED lines=11> */
.L_x_163:
        /* <DEDUP_REMOVED lines=11> */
.L_x_164:
        /* <DEDUP_REMOVED lines=11> */
.L_x_165:
        /* <DEDUP_REMOVED lines=11> */
.L_x_166:
        /* <DEDUP_REMOVED lines=11> */
.L_x_167:
        /* <DEDUP_REMOVED lines=11> */
.L_x_168:
        /* <DEDUP_REMOVED lines=11> */
.L_x_169:
        /* <DEDUP_REMOVED lines=11> */
.L_x_170:
        /* <DEDUP_REMOVED lines=11> */
.L_x_171:
        /* <DEDUP_REMOVED lines=11> */
.L_x_172:
        /* <DEDUP_REMOVED lines=11> */
.L_x_173:
        /* <DEDUP_REMOVED lines=11> */
.L_x_174:
[----:B0-----:R0:W1:Y:S02]  /*7860*/  SYNCS.PHASECHK.TRANS64.TRYWAIT P0, [R5+URZ], R0 ;  /* 0x00000000050075a7 */ /* 0x001064000800017f */
[----:B-1----:R-:W-:Y:S05]  /*7870*/  @!P0 NANOSLEEP.SYNCS 0x989680 ;  /* 0x009896800000895d */ /* 0x002fea0003900000 */
[----:B------:R-:W1:Y:S02]  /*7880*/  @!P0 SYNCS.PHASECHK.TRANS64 P0, [R5+URZ], R0 ;  /* 0x00000000050085a7 */ /* 0x000e64000800007f */
[----:B-1----:R-:W-:Y:S05]  /*7890*/  @P0 EXIT ;  /* 0x000000000000094d */ /* 0x002fea0003800000 */
[----:B------:R-:W-:Y:S05]  /*78a0*/  BRA `(.L_x_174) ;  /* 0xfffffffc00ec7947 */ /* 0x000fea000383ffff */
.L_x_175:
[----:B------:R-:W-:-:S00]  /*78b0*/  BRA `(.L_x_175) ;  /* 0xfffffffc00fc7947 */ /* 0x000fc0000383ffff */
[----:B------:R-:W-:-:S00]  /*78c0*/  NOP ;  /* 0x0000000000007918 */ /* 0x000fc00000000000 */
        /* <DEDUP_REMOVED lines=11> */
.L_x_176:


//--------------------- .nv.shared._ZN7cutlass13device_kernelINS_4conv6kernel13ConvUniversalINS1_16ConvProblemShapeILNS1_8OperatorE0ELi3EEENS1_10collective14CollectiveConvINS1_46MainloopSm90TmaGmmaWarpSpecializedImplicitGemmILS5_0ELi18ELi3EN4cute5tupleIJNSA_1CILi2EEENSC_ILi1EEESE_EEENS1_36KernelImplicitTmaWarpSpecializedSm90ELi1EEENSB_IJNSC_ILi128EEENSC_ILi64EEENSB_IJNSC_ILi32EEEEEEEEENS_6half_tESN_NSA_8TiledMMAINSA_8MMA_AtomIJNSA_4SM904GMMA25MMA_64x64x16_F32F16F16_SSILNSR_5MajorE0ELST_0ELNSR_7ScaleInE1ELSU_1EEEEEENSA_6LayoutINSB_IJSE_SE_SE_EEENSB_IJNSC_ILi0EEESZ_SZ_EEEEENSB_IJNSA_10UnderscoreES12_S12_EEEEENS7_6detail26Sm90ImplicitGemmTileTraitsINSA_20SM90_TMA_LOAD_IM2COLENSA_14ComposedLayoutINSA_7SwizzleILi2ELi4ELi3EEENSA_18smem_ptr_flag_bitsILi16EEENSX_INSB_IJNSB_IJNSC_ILi8EEENSC_ILi16EEEEEENSB_IJSK_SE_EEENSB_IJSE_NSC_ILi18EEEEEEEEENSB_IJNSB_IJSK_NSC_ILi256EEEEEENSB_IJSE_SZ_EEENSB_IJSZ_NSC_ILi4096EEEEEEEEEEEEEvEENS16_INSA_23SM90_TMA_LOAD_MULTICASTENS18_IS1A_S1C_NSX_INSB_IJNSB_IJS1D_S1D_EEES1G_S1I_EEENSB_IJS1L_S1M_NSB_IJSZ_NSC_ILi2048EEEEEEEEEEEEEvEEEENS_8epilogue10collective6detail29Sm90TmaWarpSpecializedAdapterINS24_15DefaultEpilogueISN_NSB_IJNSB_IJllllEEESE_SZ_EEES29_NS23_6thread17LinearCombinationISN_Li1EffLNS2A_9ScaleType4KindE0ELNS_15FloatRoundStyleE2ESN_EENS_4gemm15EpilogueDefaultEEEEEvvEEEEvNT_6ParamsE --------------------------
	.section	.nv.shared._ZN7cutlass13device_kernelINS_4conv6kernel13ConvUniversalINS1_16ConvProblemShapeILNS1_8OperatorE0ELi3EEENS1_10collective14CollectiveConvINS1_46MainloopSm90TmaGmmaWarpSpecializedImplicitGemmILS5_0ELi18ELi3EN4cute5tupleIJNSA_1CILi2EEENSC_ILi1EEESE_EEENS1_36KernelImplicitTmaWarpSpecializedSm90ELi1EEENSB_IJNSC_ILi128EEENSC_ILi64EEENSB_IJNSC_ILi32EEEEEEEEENS_6half_tESN_NSA_8TiledMMAINSA_8MMA_AtomIJNSA_4SM904GMMA25MMA_64x64x16_F32F16F16_SSILNSR_5MajorE0ELST_0ELNSR_7ScaleInE1ELSU_1EEEEEENSA_6LayoutINSB_IJSE_SE_SE_EEENSB_IJNSC_ILi0EEESZ_SZ_EEEEENSB_IJNSA_10UnderscoreES12_S12_EEEEENS7_6detail26Sm90ImplicitGemmTileTraitsINSA_20SM90_TMA_LOAD_IM2COLENSA_14ComposedLayoutINSA_7SwizzleILi2ELi4ELi3EEENSA_18smem_ptr_flag_bitsILi16EEENSX_INSB_IJNSB_IJNSC_ILi8EEENSC_ILi16EEEEEENSB_IJSK_SE_EEENSB_IJSE_NSC_ILi18EEEEEEEEENSB_IJNSB_IJSK_NSC_ILi256EEEEEENSB_IJSE_SZ_EEENSB_IJSZ_NSC_ILi4096EEEEEEEEEEEEEvEENS16_INSA_23SM90_TMA_LOAD_MULTICASTENS18_IS1A_S1C_NSX_INSB_IJNSB_IJS1D_S1D_EEES1G_S1I_EEENSB_IJS1L_S1M_NSB_IJSZ_NSC_ILi2048EEEEEEEEEEEEEvEEEENS_8epilogue10collective6detail29Sm90TmaWarpSpecializedAdapterINS24_15DefaultEpilogueISN_NSB_IJNSB_IJllllEEESE_SZ_EEES29_NS23_6thread17LinearCombinationISN_Li1EffLNS2A_9ScaleType4KindE0ELNS_15FloatRoundStyleE2ESN_EENS_4gemm15EpilogueDefaultEEEEEvvEEEEvNT_6ParamsE,"aw",@nobits
	.sectionflags	@""
	.align	16
	.zero		1024


//--------------------- .nv.shared.reserved.0     --------------------------
	.section	.nv.shared.reserved.0,"aw",@nobits
	.weak		__nv_reservedSMEM_offset_0_alias
	.size		__nv_reservedSMEM_offset_0_alias, 0, 0
	.other		__nv_reservedSMEM_offset_0_alias,@"STO_CUDA_RESERVED_SHARED STV_DEFAULT"
__nv_reservedSMEM_offset_0_alias:
	.zero		0


//--------------------- .nv.global                --------------------------
	.section	.nv.global,"aw",@nobits
.nv.global:
	.type		_ZN39_INTERNAL_a7046e8d_4_k_cu_bbb51c72_29584cute1_E,@object
	.size		_ZN39_INTERNAL_a7046e8d_4_k_cu_bbb51c72_29584cute1_E,(_ZN39_INTERNAL_a7046e8d_4_k_cu_bbb51c72_29584cuda3std3__45__cpo6cbeginE - _ZN39_INTERNAL_a7046e8d_4_k_cu_bbb51c72_29584cute1_E)
_ZN39_INTERNAL_a7046e8d_4_k_cu_bbb51c72_29584cute1_E:
	.zero		1
	.type		_ZN39_INTERNAL_a7046e8d_4_k_cu_bbb51c72_29584cuda3std3__45__cpo6cbeginE,@object
	.size		_ZN39_INTERNAL_a7046e8d_4_k_cu_bbb51c72_29584cuda3std3__45__cpo6cbeginE,(_ZN39_INTERNAL_a7046e8d_4_k_cu_bbb51c72_29584cuda3std3__48in_placeE - _ZN39_INTERNAL_a7046e8d_4_k_cu_bbb51c72_29584cuda3std3__45__cpo6cbeginE)
_ZN39_INTERNAL_a7046e8d_4_k_cu_bbb51c72_29584cuda3std3__45__cpo6cbeginE:
	.zero		1
	.type		_ZN39_INTERNAL_a7046e8d_4_k_cu_bbb51c72_29584cuda3std3__48in_placeE,@object
	.size		_ZN39_INTERNAL_a7046e8d_4_k_cu_bbb51c72_29584cuda3std3__48in_placeE,(_ZN39_INTERNAL_a7046e8d_4_k_cu_bbb51c72_29584cuda3std6ranges3__45__cpo9iter_moveE - _ZN39_INTERNAL_a7046e8d_4_k_cu_bbb51c72_29584cuda3std3__48in_placeE)
_ZN39_INTERNAL_a7046e8d_4_k_cu_bbb51c72_29584cuda3std3__48in_placeE:
	.zero		1
	.type		_ZN39_INTERNAL_a7046e8d_4_k_cu_bbb51c72_29584cuda3std6ranges3__45__cpo9iter_moveE,@object
	.size		_ZN39_INTERNAL_a7046e8d_4_k_cu_bbb51c72_29584cuda3std6ranges3__45__cpo9iter_moveE,(_ZN39_INTERNAL_a7046e8d_4_k_cu_bbb51c72_29584cuda3std3__45__cpo5beginE - _ZN39_INTERNAL_a7046e8d_4_k_cu_bbb51c72_29584cuda3std6ranges3__45__cpo9iter_moveE)
_ZN39_INTERNAL_a7046e8d_4_k_cu_bbb51c72_29584cuda3std6ranges3__45__cpo9iter_moveE:
	.zero		1
	.type		_ZN39_INTERNAL_a7046e8d_4_k_cu_bbb51c72_29584cuda3std3__45__cpo5beginE,@object
	.size		_ZN39_INTERNAL_a7046e8d_4_k_cu_bbb51c72_29584cuda3std3__45__cpo5beginE,(_ZN39_INTERNAL_a7046e8d_4_k_cu_bbb51c72_29584cuda3std3__441_GLOBAL__N__a7046e8d_4_k_cu_bbb51c72_29586ignoreE - _ZN39_INTERNAL_a7046e8d_4_k_cu_bbb51c72_29584cuda3std3__45__cpo5beginE)
_ZN39_INTERNAL_a7046e8d_4_k_cu_bbb51c72_29584cuda3std3__45__cpo5beginE:
	.zero		1
	.type		_ZN39_INTERNAL_a7046e8d_4_k_cu_bbb51c72_29584cuda3std3__441_GLOBAL__N__a7046e8d_4_k_cu_bbb51c72_29586ignoreE,@object
	.size		_ZN39_INTERNAL_a7046e8d_4_k_cu_bbb51c72_29584cuda3std3__441_GLOBAL__N__a7046e8d_4_k_cu_bbb51c72_29586ignoreE,(_ZN39_INTERNAL_a7046e8d_4_k_cu_bbb51c72_29584cute7productE - _ZN39_INTERNAL_a7046e8d_4_k_cu_bbb51c72_29584cuda3std3__441_GLOBAL__N__a7046e8d_4_k_cu_bbb51c72_29586ignoreE)
_ZN39_INTERNAL_a7046e8d_4_k_cu_bbb51c72_29584cuda3std3__441_GLOBAL__N__a7046e8d_4_k_cu_bbb51c72_29586ignoreE:
	.zero		1
	.type		_ZN39_INTERNAL_a7046e8d_4_k_cu_bbb51c72_29584cute7productE,@object
	.size		_ZN39_INTERNAL_a7046e8d_4_k_cu_bbb51c72_29584cute7productE,(_ZN39_INTERNAL_a7046e8d_4_k_cu_bbb51c72_29584cuda3std3__45__cpo3endE - _ZN39_INTERNAL_a7046e8d_4_k_cu_bbb51c72_29584cute7productE)
_ZN39_INTERNAL_a7046e8d_4_k_cu_bbb51c72_29584cute7productE:
	.zero		1
	.type		_ZN39_INTERNAL_a7046e8d_4_k_cu_bbb51c72_29584cuda3std3__45__cpo3endE,@object
	.size		_ZN39_INTERNAL_a7046e8d_4_k_cu_bbb51c72_29584cuda3std3__45__cpo3endE,(_ZN39_INTERNAL_a7046e8d_4_k_cu_bbb51c72_29584cuda3std3__419piecewise_constructE - _ZN39_INTERNAL_a7046e8d_4_k_cu_bbb51c72_29584cuda3std3__45__cpo3endE)
_ZN39_INTERNAL_a7046e8d_4_k_cu_bbb51c72_29584cuda3std3__45__cpo3endE:
	.zero		1
	.type		_ZN39_INTERNAL_a7046e8d_4_k_cu_bbb51c72_29584cuda3std3__419piecewise_constructE,@object
	.size		_ZN39_INTERNAL_a7046e8d_4_k_cu_bbb51c72_29584cuda3std3__419piecewise_constructE,(_ZN39_INTERNAL_a7046e8d_4_k_cu_bbb51c72_29584cuda3std3__45__cpo4cendE - _ZN39_INTERNAL_a7046e8d_4_k_cu_bbb51c72_29584cuda3std3__419piecewise_constructE)
_ZN39_INTERNAL_a7046e8d_4_k_cu_bbb51c72_29584cuda3std3__419piecewise_constructE:
	.zero		1
	.type		_ZN39_INTERNAL_a7046e8d_4_k_cu_bbb51c72_29584cuda3std3__45__cpo4cendE,@object
	.size		_ZN39_INTERNAL_a7046e8d_4_k_cu_bbb51c72_29584cuda3std3__45__cpo4cendE,(_ZN39_INTERNAL_a7046e8d_4_k_cu_bbb51c72_29584cuda3std6ranges3__45__cpo4swapE - _ZN39_INTERNAL_a7046e8d_4_k_cu_bbb51c72_29584cuda3std3__45__cpo4cendE)
_ZN39_INTERNAL_a7046e8d_4_k_cu_bbb51c72_29584cuda3std3__45__cpo4cendE:
	.zero		1
	.type		_ZN39_INTERNAL_a7046e8d_4_k_cu_bbb51c72_29584cuda3std6ranges3__45__cpo4swapE,@object
	.size		_ZN39_INTERNAL_a7046e8d_4_k_cu_bbb51c72_29584cuda3std6ranges3__45__cpo4swapE,(.L_7 - _ZN39_INTERNAL_a7046e8d_4_k_cu_bbb51c72_29584cuda3std6ranges3__45__cpo4swapE)
_ZN39_INTERNAL_a7046e8d_4_k_cu_bbb51c72_29584cuda3std6ranges3__45__cpo4swapE:
	.zero		1
.L_7:


//--------------------- .nv.constant0._ZN7cutlass13device_kernelINS_4conv6kernel13ConvUniversalINS1_16ConvProblemShapeILNS1_8OperatorE0ELi3EEENS1_10collective14CollectiveConvINS1_46MainloopSm90TmaGmmaWarpSpecializedImplicitGemmILS5_0ELi18ELi3EN4cute5tupleIJNSA_1CILi2EEENSC_ILi1EEESE_EEENS1_36KernelImplicitTmaWarpSpecializedSm90ELi1EEENSB_IJNSC_ILi128EEENSC_ILi64EEENSB_IJNSC_ILi32EEEEEEEEENS_6half_tESN_NSA_8TiledMMAINSA_8MMA_AtomIJNSA_4SM904GMMA25MMA_64x64x16_F32F16F16_SSILNSR_5MajorE0ELST_0ELNSR_7ScaleInE1ELSU_1EEEEEENSA_6LayoutINSB_IJSE_SE_SE_EEENSB_IJNSC_ILi0EEESZ_SZ_EEEEENSB_IJNSA_10UnderscoreES12_S12_EEEEENS7_6detail26Sm90ImplicitGemmTileTraitsINSA_20SM90_TMA_LOAD_IM2COLENSA_14ComposedLayoutINSA_7SwizzleILi2ELi4ELi3EEENSA_18smem_ptr_flag_bitsILi16EEENSX_INSB_IJNSB_IJNSC_ILi8EEENSC_ILi16EEEEEENSB_IJSK_SE_EEENSB_IJSE_NSC_ILi18EEEEEEEEENSB_IJNSB_IJSK_NSC_ILi256EEEEEENSB_IJSE_SZ_EEENSB_IJSZ_NSC_ILi4096EEEEEEEEEEEEEvEENS16_INSA_23SM90_TMA_LOAD_MULTICASTENS18_IS1A_S1C_NSX_INSB_IJNSB_IJS1D_S1D_EEES1G_S1I_EEENSB_IJS1L_S1M_NSB_IJSZ_NSC_ILi2048EEEEEEEEEEEEEvEEEENS_8epilogue10collective6detail29Sm90TmaWarpSpecializedAdapterINS24_15DefaultEpilogueISN_NSB_IJNSB_IJllllEEESE_SZ_EEES29_NS23_6thread17LinearCombinationISN_Li1EffLNS2A_9ScaleType4KindE0ELNS_15FloatRoundStyleE2ESN_EENS_4gemm15EpilogueDefaultEEEEEvvEEEEvNT_6ParamsE --------------------------
	.section	.nv.constant0._ZN7cutlass13device_kernelINS_4conv6kernel13ConvUniversalINS1_16ConvProblemShapeILNS1_8OperatorE0ELi3EEENS1_10collective14CollectiveConvINS1_46MainloopSm90TmaGmmaWarpSpecializedImplicitGemmILS5_0ELi18ELi3EN4cute5tupleIJNSA_1CILi2EEENSC_ILi1EEESE_EEENS1_36KernelImplicitTmaWarpSpecializedSm90ELi1EEENSB_IJNSC_ILi128EEENSC_ILi64EEENSB_IJNSC_ILi32EEEEEEEEENS_6half_tESN_NSA_8TiledMMAINSA_8MMA_AtomIJNSA_4SM904GMMA25MMA_64x64x16_F32F16F16_SSILNSR_5MajorE0ELST_0ELNSR_7ScaleInE1ELSU_1EEEEEENSA_6LayoutINSB_IJSE_SE_SE_EEENSB_IJNSC_ILi0EEESZ_SZ_EEEEENSB_IJNSA_10UnderscoreES12_S12_EEEEENS7_6detail26Sm90ImplicitGemmTileTraitsINSA_20SM90_TMA_LOAD_IM2COLENSA_14ComposedLayoutINSA_7SwizzleILi2ELi4ELi3EEENSA_18smem_ptr_flag_bitsILi16EEENSX_INSB_IJNSB_IJNSC_ILi8EEENSC_ILi16EEEEEENSB_IJSK_SE_EEENSB_IJSE_NSC_ILi18EEEEEEEEENSB_IJNSB_IJSK_NSC_ILi256EEEEEENSB_IJSE_SZ_EEENSB_IJSZ_NSC_ILi4096EEEEEEEEEEEEEvEENS16_INSA_23SM90_TMA_LOAD_MULTICASTENS18_IS1A_S1C_NSX_INSB_IJNSB_IJS1D_S1D_EEES1G_S1I_EEENSB_IJS1L_S1M_NSB_IJSZ_NSC_ILi2048EEEEEEEEEEEEEvEEEENS_8epilogue10collective6detail29Sm90TmaWarpSpecializedAdapterINS24_15DefaultEpilogueISN_NSB_IJNSB_IJllllEEESE_SZ_EEES29_NS23_6thread17LinearCombinationISN_Li1EffLNS2A_9ScaleType4KindE0ELNS_15FloatRoundStyleE2ESN_EENS_4gemm15EpilogueDefaultEEEEEvvEEEEvNT_6ParamsE,"a",@progbits
	.sectionflags	@""
	.align	4
.nv.constant0._ZN7cutlass13device_kernelINS_4conv6kernel13ConvUniversalINS1_16ConvProblemShapeILNS1_8OperatorE0ELi3EEENS1_10collective14CollectiveConvINS1_46MainloopSm90TmaGmmaWarpSpecializedImplicitGemmILS5_0ELi18ELi3EN4cute5tupleIJNSA_1CILi2EEENSC_ILi1EEESE_EEENS1_36KernelImplicitTmaWarpSpecializedSm90ELi1EEENSB_IJNSC_ILi128EEENSC_ILi64EEENSB_IJNSC_ILi32EEEEEEEEENS_6half_tESN_NSA_8TiledMMAINSA_8MMA_AtomIJNSA_4SM904GMMA25MMA_64x64x16_F32F16F16_SSILNSR_5MajorE0ELST_0ELNSR_7ScaleInE1ELSU_1EEEEEENSA_6LayoutINSB_IJSE_SE_SE_EEENSB_IJNSC_ILi0EEESZ_SZ_EEEEENSB_IJNSA_10UnderscoreES12_S12_EEEEENS7_6detail26Sm90ImplicitGemmTileTraitsINSA_20SM90_TMA_LOAD_IM2COLENSA_14ComposedLayoutINSA_7SwizzleILi2ELi4ELi3EEENSA_18smem_ptr_flag_bitsILi16EEENSX_INSB_IJNSB_IJNSC_ILi8EEENSC_ILi16EEEEEENSB_IJSK_SE_EEENSB_IJSE_NSC_ILi18EEEEEEEEENSB_IJNSB_IJSK_NSC_ILi256EEEEEENSB_IJSE_SZ_EEENSB_IJSZ_NSC_ILi4096EEEEEEEEEEEEEvEENS16_INSA_23SM90_TMA_LOAD_MULTICASTENS18_IS1A_S1C_NSX_INSB_IJNSB_IJS1D_S1D_EEES1G_S1I_EEENSB_IJS1L_S1M_NSB_IJSZ_NSC_ILi2048EEEEEEEEEEEEEvEEEENS_8epilogue10collective6detail29Sm90TmaWarpSpecializedAdapterINS24_15DefaultEpilogueISN_NSB_IJNSB_IJllllEEESE_SZ_EEES29_NS23_6thread17LinearCombinationISN_Li1EffLNS2A_9ScaleType4KindE0ELNS_15FloatRoundStyleE2ESN_EENS_4gemm15EpilogueDefaultEEEEEvvEEEEvNT_6ParamsE:
	.zero		1664


//--------------------- SYMBOLS --------------------------

	.type		.nv.reservedSmem.offset0,@object
	.size		.nv.reservedSmem.offset0,0x4
